	.target	sm_100a

	.elftype	@"ET_EXEC"


//--------------------- .note.nv.tkinfo           --------------------------
	.section	.note.nv.tkinfo,"",@"SHT_NOTE"
	.sectionflags	@"SHF_NOTE_NV_TKINFO"
	.tkinfo
        /*0018*/ 	.word	0x00000002
        /*0030*/ 	.string	""
        /*0030*/ 	.string	"ptxas"
        /*0030*/ 	.string	"Cuda compilation tools, release 13.0, V13.0.88"
        /*0030*/ 	.string	"Build cuda_13.0.r13.0/compiler.36424714_0"
        /*0030*/ 	.string	"-arch sm_100a -m 64 "



//--------------------- .note.nv.cuinfo           --------------------------
	.section	.note.nv.cuinfo,"",@"SHT_NOTE"
	.sectionflags	@"SHF_NOTE_NV_CUINFO"
        /*0018*/ 	.short	0x0002
        /*001a*/ 	.short	0x0064
        /*001c*/ 	.short	0x0082
	.zero		2


//--------------------- .nv.info                  --------------------------
	.section	.nv.info,"",@"SHT_CUDA_INFO"
	.align	4


	//----- nvinfo : EIATTR_REGCOUNT
	.align		4
        /*0000*/ 	.byte	0x04, 0x2f
        /*0002*/ 	.short	(.L_20 - .L_19)
	.align		4
.L_19:
        /*0004*/ 	.word	index@(_ZN7cutlass13device_kernelINS_4gemm6kernel13GemmUniversalIN4cute5tupleIJiiiiEEENS1_10collective13CollectiveMmaINS1_35MainloopSm100TmaUmmaWarpSpecializedILi5ELi2ELi2ENS5_IJNS4_1CILi2EEENSA_ILi1EEESC_EEEEENS5_IJNSA_ILi256EEESF_NSA_ILi128EEEEEENS_12float_e4m3_tENS5_IJlSC_lEEESI_SJ_NS4_8TiledMMAINS4_8MMA_AtomIJNS4_10MMA_TraitsINS4_25SM100_MMA_F8F6F4_2x1SM_SSEJSI_SI_fSF_SF_NS4_17integral_constantINS4_4UMMA5MajorELSQ_0EEESR_NSO_INSP_7ScaleInELSS_0EEEST_EEEEEENS4_6LayoutINS5_IJSC_SC_SC_EEENS5_IJNSA_ILi0EEESY_SY_EEEEENS5_IJNS4_10UnderscoreES11_S11_EEEEENS4_18SM100_TMA_2SM_LOADENS4_14ComposedLayoutINS4_7SwizzleILi3ELi4ELi3EEENS4_18smem_ptr_flag_bitsILi8EEENSW_INS5_IJNSA_ILi8EEESG_EEENS5_IJSG_SC_EEEEEEEvNS4_8identityES14_S1E_vS1F_EENS_8epilogue10collective18CollectiveEpilogueINS1H_23Sm100TmaWarpSpecializedILi4ELi2ELi64ELb0ELb0EEEJNS5_IJSG_SF_SG_EEENS5_IJNSW_ISG_SC_EENSW_INSA_ILi64EEESC_EEEEESI_SJ_SI_SJ_NS1H_6fusion15FusionCallbacksIS1L_NS1R_17LinearCombinationISI_fSI_fLNS_15FloatRoundStyleE2EEES1M_S1Q_JEEENS4_5SM1004TMEM4LOAD26SM100_TMEM_LOAD_32dp32b64xENS4_13SM90_TMA_LOADENS15_INS16_ILi2ELi4ELi3EEES19_NSW_INS5_IJS1A_S1O_EEENS5_IJS1O_SC_EEEEEEENS4_39AutoVectorizingCopyWithAssumedAlignmentILi128EEENS4_14SM90_TMA_STOREES26_S28_S28_EEEvvEEEEvNT_6ParamsE)
        /*0008*/ 	.word	0x000000de


	//----- nvinfo : EIATTR_FRAME_SIZE
	.align		4
.L_20:
        /*000c*/ 	.byte	0x04, 0x11
        /*000e*/ 	.short	(.L_22 - .L_21)
	.align		4
.L_21:
        /*0010*/ 	.word	index@($__internal_2_$__cuda_sm10x_tcgen05_guardrail_trap_unallocated_columns_being_dealloced)
        /*0014*/ 	.word	0x00000000


	//----- nvinfo : EIATTR_FRAME_SIZE
	.align		4
.L_22:
        /*0018*/ 	.byte	0x04, 0x11
        /*001a*/ 	.short	(.L_24 - .L_23)
	.align		4
.L_23:
        /*001c*/ 	.word	index@($__internal_1_$__cuda_sm10x_tcgen05_guardrail_trap_phase_invalid_during_alloc)
        /*0020*/ 	.word	0x00000000


	//----- nvinfo : EIATTR_FRAME_SIZE
	.align		4
.L_24:
        /*0024*/ 	.byte	0x04, 0x11
        /*0026*/ 	.short	(.L_26 - .L_25)
	.align		4
.L_25:
        /*0028*/ 	.word	index@($__internal_0_$__cuda_sm10x_tcgen05_guardrail_trap_col_being_dealloced_not_returned_by_alloc)
        /*002c*/ 	.word	0x00000000


	//----- nvinfo : EIATTR_FRAME_SIZE
	.align		4
.L_26:
        /*0030*/ 	.byte	0x04, 0x11
        /*0032*/ 	.short	(.L_28 - .L_27)
	.align		4
.L_27:
        /*0034*/ 	.word	index@(_ZN7cutlass13device_kernelINS_4gemm6kernel13GemmUniversalIN4cute5tupleIJiiiiEEENS1_10collective13CollectiveMmaINS1_35MainloopSm100TmaUmmaWarpSpecializedILi5ELi2ELi2ENS5_IJNS4_1CILi2EEENSA_ILi1EEESC_EEEEENS5_IJNSA_ILi256EEESF_NSA_ILi128EEEEEENS_12float_e4m3_tENS5_IJlSC_lEEESI_SJ_NS4_8TiledMMAINS4_8MMA_AtomIJNS4_10MMA_TraitsINS4_25SM100_MMA_F8F6F4_2x1SM_SSEJSI_SI_fSF_SF_NS4_17integral_constantINS4_4UMMA5MajorELSQ_0EEESR_NSO_INSP_7ScaleInELSS_0EEEST_EEEEEENS4_6LayoutINS5_IJSC_SC_SC_EEENS5_IJNSA_ILi0EEESY_SY_EEEEENS5_IJNS4_10UnderscoreES11_S11_EEEEENS4_18SM100_TMA_2SM_LOADENS4_14ComposedLayoutINS4_7SwizzleILi3ELi4ELi3EEENS4_18smem_ptr_flag_bitsILi8EEENSW_INS5_IJNSA_ILi8EEESG_EEENS5_IJSG_SC_EEEEEEEvNS4_8identityES14_S1E_vS1F_EENS_8epilogue10collective18CollectiveEpilogueINS1H_23Sm100TmaWarpSpecializedILi4ELi2ELi64ELb0ELb0EEEJNS5_IJSG_SF_SG_EEENS5_IJNSW_ISG_SC_EENSW_INSA_ILi64EEESC_EEEEESI_SJ_SI_SJ_NS1H_6fusion15FusionCallbacksIS1L_NS1R_17LinearCombinationISI_fSI_fLNS_15FloatRoundStyleE2EEES1M_S1Q_JEEENS4_5SM1004TMEM4LOAD26SM100_TMEM_LOAD_32dp32b64xENS4_13SM90_TMA_LOADENS15_INS16_ILi2ELi4ELi3EEES19_NSW_INS5_IJS1A_S1O_EEENS5_IJS1O_SC_EEEEEEENS4_39AutoVectorizingCopyWithAssumedAlignmentILi128EEENS4_14SM90_TMA_STOREES26_S28_S28_EEEvvEEEEvNT_6ParamsE)
        /*0038*/ 	.word	0x00000000


	//----- nvinfo : EIATTR_MIN_STACK_SIZE
	.align		4
.L_28:
        /*003c*/ 	.byte	0x04, 0x12
        /*003e*/ 	.short	(.L_30 - .L_29)
	.align		4
.L_29:
        /*0040*/ 	.word	index@(_ZN7cutlass13device_kernelINS_4gemm6kernel13GemmUniversalIN4cute5tupleIJiiiiEEENS1_10collective13CollectiveMmaINS1_35MainloopSm100TmaUmmaWarpSpecializedILi5ELi2ELi2ENS5_IJNS4_1CILi2EEENSA_ILi1EEESC_EEEEENS5_IJNSA_ILi256EEESF_NSA_ILi128EEEEEENS_12float_e4m3_tENS5_IJlSC_lEEESI_SJ_NS4_8TiledMMAINS4_8MMA_AtomIJNS4_10MMA_TraitsINS4_25SM100_MMA_F8F6F4_2x1SM_SSEJSI_SI_fSF_SF_NS4_17integral_constantINS4_4UMMA5MajorELSQ_0EEESR_NSO_INSP_7ScaleInELSS_0EEEST_EEEEEENS4_6LayoutINS5_IJSC_SC_SC_EEENS5_IJNSA_ILi0EEESY_SY_EEEEENS5_IJNS4_10UnderscoreES11_S11_EEEEENS4_18SM100_TMA_2SM_LOADENS4_14ComposedLayoutINS4_7SwizzleILi3ELi4ELi3EEENS4_18smem_ptr_flag_bitsILi8EEENSW_INS5_IJNSA_ILi8EEESG_EEENS5_IJSG_SC_EEEEEEEvNS4_8identityES14_S1E_vS1F_EENS_8epilogue10collective18CollectiveEpilogueINS1H_23Sm100TmaWarpSpecializedILi4ELi2ELi64ELb0ELb0EEEJNS5_IJSG_SF_SG_EEENS5_IJNSW_ISG_SC_EENSW_INSA_ILi64EEESC_EEEEESI_SJ_SI_SJ_NS1H_6fusion15FusionCallbacksIS1L_NS1R_17LinearCombinationISI_fSI_fLNS_15FloatRoundStyleE2EEES1M_S1Q_JEEENS4_5SM1004TMEM4LOAD26SM100_TMEM_LOAD_32dp32b64xENS4_13SM90_TMA_LOADENS15_INS16_ILi2ELi4ELi3EEES19_NSW_INS5_IJS1A_S1O_EEENS5_IJS1O_SC_EEEEEEENS4_39AutoVectorizingCopyWithAssumedAlignmentILi128EEENS4_14SM90_TMA_STOREES26_S28_S28_EEEvvEEEEvNT_6ParamsE)
        /*0044*/ 	.word	0x00000000
.L_30:


//--------------------- .nv.compat                --------------------------
	.section	.nv.compat,"",@"SHT_CUDA_COMPAT_INFO"
	.align	4
        /*0000*/ 	.byte	0x02, 0x09, 0x01, 0x00, 0x02, 0x02, 0x02, 0x00, 0x02, 0x05, 0x05, 0x00, 0x03, 0x07, 0x01, 0x01
        /*0010*/ 	.byte	0x02, 0x03, 0x01, 0x00, 0x02, 0x06, 0x01, 0x00, 0x04, 0x0b, 0x08, 0x00, 0x09, 0x00, 0x00, 0x00
        /*0020*/ 	.byte	0x00, 0x00, 0x00, 0x00


//--------------------- .nv.info._ZN7cutlass13device_kernelINS_4gemm6kernel13GemmUniversalIN4cute5tupleIJiiiiEEENS1_10collective13CollectiveMmaINS1_35MainloopSm100TmaUmmaWarpSpecializedILi5ELi2ELi2ENS5_IJNS4_1CILi2EEENSA_ILi1EEESC_EEEEENS5_IJNSA_ILi256EEESF_NSA_ILi128EEEEEENS_12float_e4m3_tENS5_IJlSC_lEEESI_SJ_NS4_8TiledMMAINS4_8MMA_AtomIJNS4_10MMA_TraitsINS4_25SM100_MMA_F8F6F4_2x1SM_SSEJSI_SI_fSF_SF_NS4_17integral_constantINS4_4UMMA5MajorELSQ_0EEESR_NSO_INSP_7ScaleInELSS_0EEEST_EEEEEENS4_6LayoutINS5_IJSC_SC_SC_EEENS5_IJNSA_ILi0EEESY_SY_EEEEENS5_IJNS4_10UnderscoreES11_S11_EEEEENS4_18SM100_TMA_2SM_LOADENS4_14ComposedLayoutINS4_7SwizzleILi3ELi4ELi3EEENS4_18smem_ptr_flag_bitsILi8EEENSW_INS5_IJNSA_ILi8EEESG_EEENS5_IJSG_SC_EEEEEEEvNS4_8identityES14_S1E_vS1F_EENS_8epilogue10collective18CollectiveEpilogueINS1H_23Sm100TmaWarpSpecializedILi4ELi2ELi64ELb0ELb0EEEJNS5_IJSG_SF_SG_EEENS5_IJNSW_ISG_SC_EENSW_INSA_ILi64EEESC_EEEEESI_SJ_SI_SJ_NS1H_6fusion15FusionCallbacksIS1L_NS1R_17LinearCombinationISI_fSI_fLNS_15FloatRoundStyleE2EEES1M_S1Q_JEEENS4_5SM1004TMEM4LOAD26SM100_TMEM_LOAD_32dp32b64xENS4_13SM90_TMA_LOADENS15_INS16_ILi2ELi4ELi3EEES19_NSW_INS5_IJS1A_S1O_EEENS5_IJS1O_SC_EEEEEEENS4_39AutoVectorizingCopyWithAssumedAlignmentILi128EEENS4_14SM90_TMA_STOREES26_S28_S28_EEEvvEEEEvNT_6ParamsE --------------------------
	.section	.nv.info._ZN7cutlass13device_kernelINS_4gemm6kernel13GemmUniversalIN4cute5tupleIJiiiiEEENS1_10collective13CollectiveMmaINS1_35MainloopSm100TmaUmmaWarpSpecializedILi5ELi2ELi2ENS5_IJNS4_1CILi2EEENSA_ILi1EEESC_EEEEENS5_IJNSA_ILi256EEESF_NSA_ILi128EEEEEENS_12float_e4m3_tENS5_IJlSC_lEEESI_SJ_NS4_8TiledMMAINS4_8MMA_AtomIJNS4_10MMA_TraitsINS4_25SM100_MMA_F8F6F4_2x1SM_SSEJSI_SI_fSF_SF_NS4_17integral_constantINS4_4UMMA5MajorELSQ_0EEESR_NSO_INSP_7ScaleInELSS_0EEEST_EEEEEENS4_6LayoutINS5_IJSC_SC_SC_EEENS5_IJNSA_ILi0EEESY_SY_EEEEENS5_IJNS4_10UnderscoreES11_S11_EEEEENS4_18SM100_TMA_2SM_LOADENS4_14ComposedLayoutINS4_7SwizzleILi3ELi4ELi3EEENS4_18smem_ptr_flag_bitsILi8EEENSW_INS5_IJNSA_ILi8EEESG_EEENS5_IJSG_SC_EEEEEEEvNS4_8identityES14_S1E_vS1F_EENS_8epilogue10collective18CollectiveEpilogueINS1H_23Sm100TmaWarpSpecializedILi4ELi2ELi64ELb0ELb0EEEJNS5_IJSG_SF_SG_EEENS5_IJNSW_ISG_SC_EENSW_INSA_ILi64EEESC_EEEEESI_SJ_SI_SJ_NS1H_6fusion15FusionCallbacksIS1L_NS1R_17LinearCombinationISI_fSI_fLNS_15FloatRoundStyleE2EEES1M_S1Q_JEEENS4_5SM1004TMEM4LOAD26SM100_TMEM_LOAD_32dp32b64xENS4_13SM90_TMA_LOADENS15_INS16_ILi2ELi4ELi3EEES19_NSW_INS5_IJS1A_S1O_EEENS5_IJS1O_SC_EEEEEEENS4_39AutoVectorizingCopyWithAssumedAlignmentILi128EEENS4_14SM90_TMA_STOREES26_S28_S28_EEEvvEEEEvNT_6ParamsE,"",@"SHT_CUDA_INFO"
	.sectionflags	@""
	.align	4


	//----- nvinfo : EIATTR_CUDA_API_VERSION
	.align		4
        /*0000*/ 	.byte	0x04, 0x37
        /*0002*/ 	.short	(.L_32 - .L_31)
.L_31:
        /*0004*/ 	.word	0x00000082


	//----- nvinfo : EIATTR_KPARAM_INFO
	.align		4
.L_32:
        /*0008*/ 	.byte	0x04, 0x17
        /*000a*/ 	.short	(.L_34 - .L_33)
.L_33:
        /*000c*/ 	.word	0x00000000
        /*0010*/ 	.short	0x0000
        /*0012*/ 	.short	0x0000
        /*0014*/ 	.byte	0x00, 0xf0, 0x01, 0x20


	//----- nvinfo : EIATTR_AT_ENTRY_FRAGMENTS
	.align		4
.L_34:
        /*0018*/ 	.byte	0x04, 0x4f
        /*001a*/ 	.short	(.L_36 - .L_35)


	//   ....[0]....
.L_35:
        /*001c*/ 	.word	0x00000007


	//----- nvinfo : EIATTR_RESERVED_SMEM_USED
	.align		4
.L_36:
        /*0020*/ 	.byte	0x01, 0x41
	.zero		2


	//----- nvinfo : EIATTR_SPARSE_MMA_MASK
	.align		4
        /*0024*/ 	.byte	0x03, 0x50
        /*0026*/ 	.short	0x0000


	//----- nvinfo : EIATTR_TCGEN05_2CTA_USED
	.align		4
        /*0028*/ 	.byte	0x01, 0x52
	.zero		2


	//----- nvinfo : EIATTR_MAXREG_COUNT
	.align		4
        /*002c*/ 	.byte	0x03, 0x1b
        /*002e*/ 	.short	0x00ff


	//----- nvinfo : EIATTR_NUM_BARRIERS
	.align		4
        /*0030*/ 	.byte	0x02, 0x4c
        /*0032*/ 	.byte	0x07
	.zero		1


	//----- nvinfo : EIATTR_EXTERNS
	.align		4
        /*0034*/ 	.byte	0x04, 0x0f
        /*0036*/ 	.short	(.L_38 - .L_37)


	//   ....[0]....
	.align		4
.L_37:
        /*0038*/ 	.word	index@(__assertfail)


	//----- nvinfo : EIATTR_MERCURY_ISA_VERSION
	.align		4
.L_38:
        /*003c*/ 	.byte	0x03, 0x5f
        /*003e*/ 	.short	0x0101


	//----- nvinfo : EIATTR_INT_WARP_WIDE_INSTR_OFFSETS
	.align		4
        /*0040*/ 	.byte	0x04, 0x31
        /*0042*/ 	.short	(.L_40 - .L_39)


	//   ....[0]....
.L_39:
        /*0044*/ 	.word	0x00000cf0


	//   ....[1]....
        /*0048*/ 	.word	0x00000d90


	//   ....[2]....
        /*004c*/ 	.word	0x000020b0


	//   ....[3]....
        /*0050*/ 	.word	0x00003f00


	//   ....[4]....
        /*0054*/ 	.word	0x00003f20


	//   ....[5]....
        /*0058*/ 	.word	0x00003f50


	//   ....[6]....
        /*005c*/ 	.word	0x00004890


	//   ....[7]....
        /*0060*/ 	.word	0x00004900


	//   ....[8]....
        /*0064*/ 	.word	0x000049e0


	//   ....[9]....
        /*0068*/ 	.word	0x00004a60


	//   ....[10]....
        /*006c*/ 	.word	0x00004b70


	//   ....[11]....
        /*0070*/ 	.word	0x00004c00


	//   ....[12]....
        /*0074*/ 	.word	0x00004de0


	//   ....[13]....
        /*0078*/ 	.word	0x00004f40


	//----- nvinfo : EIATTR_COOP_GROUP_MASK_REGIDS
	.align		4
.L_40:
        /*007c*/ 	.byte	0x04, 0x29
        /*007e*/ 	.short	(.L_42 - .L_41)


	//   ....[0]....
.L_41:
        /*0080*/ 	.word	0xffffffff


	//   ....[1]....
        /*0084*/ 	.word	0xffffffff


	//   ....[2]....
        /*0088*/ 	.word	0xffffffff


	//   ....[3]....
        /*008c*/ 	.word	0xffffffff


	//   ....[4]....
        /*0090*/ 	.word	0xffffffff


	//   ....[5]....
        /*0094*/ 	.word	0xffffffff


	//   ....[6]....
        /*0098*/ 	.word	0xffffffff


	//   ....[7]....
        /*009c*/ 	.word	0xffffffff


	//   ....[8]....
        /*00a0*/ 	.word	0xffffffff


	//   ....[9]....
        /*00a4*/ 	.word	0xffffffff


	//   ....[10]....
        /*00a8*/ 	.word	0xffffffff


	//   ....[11]....
        /*00ac*/ 	.word	0xffffffff


	//   ....[12]....
        /*00b0*/ 	.word	0xffffffff


	//   ....[13]....
        /*00b4*/ 	.word	0xffffffff


	//----- nvinfo : EIATTR_COOP_GROUP_INSTR_OFFSETS
	.align		4
.L_42:
        /*00b8*/ 	.byte	0x04, 0x28
        /*00ba*/ 	.short	(.L_44 - .L_43)


	//   ....[0]....
.L_43:
        /*00bc*/ 	.word	0x000000c0


	//   ....[1]....
        /*00c0*/ 	.word	0x00000500


	//   ....[2]....
        /*00c4*/ 	.word	0x000006a0


	//   ....[3]....
        /*00c8*/ 	.word	0x00000830


	//   ....[4]....
        /*00cc*/ 	.word	0x00000920


	//   ....[5]....
        /*00d0*/ 	.word	0x00000a80


	//   ....[6]....
        /*00d4*/ 	.word	0x00000bd0


	//   ....[7]....
        /*00d8*/ 	.word	0x00000e10


	//   ....[8]....
        /*00dc*/ 	.word	0x00001f90


	//   ....[9]....
        /*00e0*/ 	.word	0x00002e00


	//   ....[10]....
        /*00e4*/ 	.word	0x000032d0


	//   ....[11]....
        /*00e8*/ 	.word	0x00003300


	//   ....[12]....
        /*00ec*/ 	.word	0x00003e00


	//   ....[13]....
        /*00f0*/ 	.word	0x00004010


	//----- nvinfo : EIATTR_VRC_CTA_INIT_COUNT
	.align		4
.L_44:
        /*00f4*/ 	.byte	0x02, 0x4a
        /*00f6*/ 	.byte	0x80
	.zero		1


	//----- nvinfo : EIATTR_SYSCALL_OFFSETS
	.align		4
        /*00f8*/ 	.byte	0x04, 0x46
        /*00fa*/ 	.short	(.L_46 - .L_45)


	//   ....[0]....
.L_45:
        /*00fc*/ 	.word	0x000059b0


	//   ....[1]....
        /*0100*/ 	.word	0x00005af0


	//   ....[2]....
        /*0104*/ 	.word	0x00006350


	//   ....[3]....
        /*0108*/ 	.word	0x00007970


	//   ....[4]....
        /*010c*/ 	.word	0x00008f20


	//   ....[5]....
        /*0110*/ 	.word	0x0000a4f0


	//----- nvinfo : EIATTR_MBARRIER_INSTR_OFFSETS
	.align		4
.L_46:
        /*0114*/ 	.byte	0x04, 0x39
        /*0116*/ 	.short	(.L_48 - .L_47)


	//   ....[0]....
.L_47:
        /*0118*/ 	.word	0x000005f0
        /*011c*/ 	.word	0x000000ff
        /*0120*/ 	.word	0x00000000
        /*0124*/ 	.short	0x0100
        /*0126*/ 	.byte	0x08
	.zero		1


	//   ....[1]....
        /*0128*/ 	.word	0x00000600
        /*012c*/ 	.word	0x000000ff
        /*0130*/ 	.word	0x00000028
        /*0134*/ 	.short	0x0100
        /*0136*/ 	.byte	0x08
	.zero		1


	//   ....[2]....
        /*0138*/ 	.word	0x00000610
        /*013c*/ 	.word	0x000000ff
        /*0140*/ 	.word	0x00000008
        /*0144*/ 	.short	0x0100
        /*0146*/ 	.byte	0x08
	.zero		1


	//   ....[3]....
        /*0148*/ 	.word	0x00000620
        /*014c*/ 	.word	0x000000ff
        /*0150*/ 	.word	0x00000030
        /*0154*/ 	.short	0x0100
        /*0156*/ 	.byte	0x08
	.zero		1


	//   ....[4]....
        /*0158*/ 	.word	0x00000630
        /*015c*/ 	.word	0x000000ff
        /*0160*/ 	.word	0x00000010
        /*0164*/ 	.short	0x0100
        /*0166*/ 	.byte	0x08
	.zero		1


	//   ....[5]....
        /*0168*/ 	.word	0x00000640
        /*016c*/ 	.word	0x000000ff
        /*0170*/ 	.word	0x00000038
        /*0174*/ 	.short	0x0100
        /*0176*/ 	.byte	0x08
	.zero		1


	//   ....[6]....
        /*0178*/ 	.word	0x00000650
        /*017c*/ 	.word	0x000000ff
        /*0180*/ 	.word	0x00000018
        /*0184*/ 	.short	0x0100
        /*0186*/ 	.byte	0x08
	.zero		1


	//   ....[7]....
        /*0188*/ 	.word	0x00000660
        /*018c*/ 	.word	0x000000ff
        /*0190*/ 	.word	0x00000040
        /*0194*/ 	.short	0x0100
        /*0196*/ 	.byte	0x08
	.zero		1


	//   ....[8]....
        /*0198*/ 	.word	0x00000670
        /*019c*/ 	.word	0x000000ff
        /*01a0*/ 	.word	0x00000020
        /*01a4*/ 	.short	0x0100
        /*01a6*/ 	.byte	0x08
	.zero		1


	//   ....[9]....
        /*01a8*/ 	.word	0x00000680
        /*01ac*/ 	.word	0x000000ff
        /*01b0*/ 	.word	0x00000048
        /*01b4*/ 	.short	0x0100
        /*01b6*/ 	.byte	0x08
	.zero		1


	//   ....[10]....
        /*01b8*/ 	.word	0x000007a0
        /*01bc*/ 	.word	0x000000ff
        /*01c0*/ 	.word	0x00000050
        /*01c4*/ 	.short	0x0100
        /*01c6*/ 	.byte	0x09
	.zero		1


	//   ....[11]....
        /*01c8*/ 	.word	0x000007b0
        /*01cc*/ 	.word	0x000000ff
        /*01d0*/ 	.word	0x00000070
        /*01d4*/ 	.short	0x0100
        /*01d6*/ 	.byte	0x09
	.zero		1


	//   ....[12]....
        /*01d8*/ 	.word	0x000007c0
        /*01dc*/ 	.word	0x000000ff
        /*01e0*/ 	.word	0x00000058
        /*01e4*/ 	.short	0x0100
        /*01e6*/ 	.byte	0x09
	.zero		1


	//   ....[13]....
        /*01e8*/ 	.word	0x000007d0
        /*01ec*/ 	.word	0x000000ff
        /*01f0*/ 	.word	0x00000078
        /*01f4*/ 	.short	0x0100
        /*01f6*/ 	.byte	0x09
	.zero		1


	//   ....[14]....
        /*01f8*/ 	.word	0x000007e0
        /*01fc*/ 	.word	0x000000ff
        /*0200*/ 	.word	0x00000060
        /*0204*/ 	.short	0x0100
        /*0206*/ 	.byte	0x09
	.zero		1


	//   ....[15]....
        /*0208*/ 	.word	0x000007f0
        /*020c*/ 	.word	0x000000ff
        /*0210*/ 	.word	0x00000080
        /*0214*/ 	.short	0x0100
        /*0216*/ 	.byte	0x09
	.zero		1


	//   ....[16]....
        /*0218*/ 	.word	0x00000800
        /*021c*/ 	.word	0x000000ff
        /*0220*/ 	.word	0x00000068
        /*0224*/ 	.short	0x0100
        /*0226*/ 	.byte	0x09
	.zero		1


	//   ....[17]....
        /*0228*/ 	.word	0x00000810
        /*022c*/ 	.word	0x000000ff
        /*0230*/ 	.word	0x00000088
        /*0234*/ 	.short	0x0100
        /*0236*/ 	.byte	0x09
	.zero		1


	//   ....[18]....
        /*0238*/ 	.word	0x000008f0
        /*023c*/ 	.word	0x000000ff
        /*0240*/ 	.word	0x00000090
        /*0244*/ 	.short	0x0100
        /*0246*/ 	.byte	0x08
	.zero		1


	//   ....[19]....
        /*0248*/ 	.word	0x00000900
        /*024c*/ 	.word	0x000000ff
        /*0250*/ 	.word	0x00000098
        /*0254*/ 	.short	0x0100
        /*0256*/ 	.byte	0x08
	.zero		1


	//   ....[20]....
        /*0258*/ 	.word	0x00000a30
        /*025c*/ 	.word	0x000000ff
        /*0260*/ 	.word	0x000000a0
        /*0264*/ 	.short	0x0100
        /*0266*/ 	.byte	0x08
	.zero		1


	//   ....[21]....
        /*0268*/ 	.word	0x00000a40
        /*026c*/ 	.word	0x000000ff
        /*0270*/ 	.word	0x000000b0
        /*0274*/ 	.short	0x0100
        /*0276*/ 	.byte	0x08
	.zero		1


	//   ....[22]....
        /*0278*/ 	.word	0x00000a50
        /*027c*/ 	.word	0x000000ff
        /*0280*/ 	.word	0x000000a8
        /*0284*/ 	.short	0x0100
        /*0286*/ 	.byte	0x08
	.zero		1


	//   ....[23]....
        /*0288*/ 	.word	0x00000a60
        /*028c*/ 	.word	0x000000ff
        /*0290*/ 	.word	0x000000b8
        /*0294*/ 	.short	0x0100
        /*0296*/ 	.byte	0x08
	.zero		1


	//   ....[24]....
        /*0298*/ 	.word	0x00000b80
        /*029c*/ 	.word	0x000000ff
        /*02a0*/ 	.word	0x000000c0
        /*02a4*/ 	.short	0x0100
        /*02a6*/ 	.byte	0x09
	.zero		1


	//   ....[25]....
        /*02a8*/ 	.word	0x00000b90
        /*02ac*/ 	.word	0x000000ff
        /*02b0*/ 	.word	0x000000d0
        /*02b4*/ 	.short	0x0100
        /*02b6*/ 	.byte	0x09
	.zero		1


	//   ....[26]....
        /*02b8*/ 	.word	0x00000ba0
        /*02bc*/ 	.word	0x000000ff
        /*02c0*/ 	.word	0x000000c8
        /*02c4*/ 	.short	0x0100
        /*02c6*/ 	.byte	0x09
	.zero		1


	//   ....[27]....
        /*02c8*/ 	.word	0x00000bb0
        /*02cc*/ 	.word	0x000000ff
        /*02d0*/ 	.word	0x000000d8
        /*02d4*/ 	.short	0x0100
        /*02d6*/ 	.byte	0x09
	.zero		1


	//   ....[28]....
        /*02d8*/ 	.word	0x00000ca0
        /*02dc*/ 	.word	0x000000ff
        /*02e0*/ 	.word	0x000000e0
        /*02e4*/ 	.short	0x0100
        /*02e6*/ 	.byte	0x08
	.zero		1


	//   ....[29]....
        /*02e8*/ 	.word	0x00000cb0
        /*02ec*/ 	.word	0x000000ff
        /*02f0*/ 	.word	0x000000f0
        /*02f4*/ 	.short	0x0100
        /*02f6*/ 	.byte	0x08
	.zero		1


	//   ....[30]....
        /*02f8*/ 	.word	0x00000cc0
        /*02fc*/ 	.word	0x000000ff
        /*0300*/ 	.word	0x000000e8
        /*0304*/ 	.short	0x0100
        /*0306*/ 	.byte	0x08
	.zero		1


	//   ....[31]....
        /*0308*/ 	.word	0x00000cd0
        /*030c*/ 	.word	0x000000ff
        /*0310*/ 	.word	0x000000f8
        /*0314*/ 	.short	0x0100
        /*0316*/ 	.byte	0x08
	.zero		1


	//   ....[32]....
        /*0318*/ 	.word	0x00000dc0
        /*031c*/ 	.word	0x000000ff
        /*0320*/ 	.word	0x00000100
        /*0324*/ 	.short	0x0100
        /*0326*/ 	.byte	0x07
	.zero		1


	//   ....[33]....
        /*0328*/ 	.word	0x000017c0
        /*032c*/ 	.word	0x00000003
        /*0330*/ 	.word	0x000000f0
        /*0334*/ 	.short	0x010a
        /*0336*/ 	.byte	0xff
	.zero		1


	//   ....[34]....
        /*0338*/ 	.word	0x000017f0
        /*033c*/ 	.word	0x00000003
        /*0340*/ 	.word	0x000000e0
        /*0344*/ 	.short	0x0101
        /*0346*/ 	.byte	0xff
	.zero		1


	//   ....[35]....
        /*0348*/ 	.word	0x000018f0
        /*034c*/ 	.word	0x000000ff
        /*0350*/ 	.word	0x00000028
        /*0354*/ 	.short	0x010a
        /*0356*/ 	.byte	0x08
	.zero		1


	//   ....[36]....
        /*0358*/ 	.word	0x000019b0
        /*035c*/ 	.word	0x000000ff
        /*0360*/ 	.word	0x00000028
        /*0364*/ 	.short	0x010a
        /*0366*/ 	.byte	0x21
	.zero		1


	//   ....[37]....
        /*0368*/ 	.word	0x00001b70
        /*036c*/ 	.word	0x000000ff
        /*0370*/ 	.word	0x00000028
        /*0374*/ 	.short	0x010a
        /*0376*/ 	.byte	0x08
	.zero		1


	//   ....[38]....
        /*0378*/ 	.word	0x00001c50
        /*037c*/ 	.word	0x000000ff
        /*0380*/ 	.word	0x00000098
        /*0384*/ 	.short	0x0101
        /*0386*/ 	.byte	0x06
	.zero		1


	//   ....[39]....
        /*0388*/ 	.word	0x00001c70
        /*038c*/ 	.word	0x000000ff
        /*0390*/ 	.word	0x00000028
        /*0394*/ 	.short	0x010a
        /*0396*/ 	.byte	0x08
	.zero		1


	//   ....[40]....
        /*0398*/ 	.word	0x00001cf0
        /*039c*/ 	.word	0x000000ff
        /*03a0*/ 	.word	0x00000028
        /*03a4*/ 	.short	0x010a
        /*03a6*/ 	.byte	0x11
	.zero		1


	//   ....[41]....
        /*03a8*/ 	.word	0x00001e80
        /*03ac*/ 	.word	0x000000ff
        /*03b0*/ 	.word	0x00000028
        /*03b4*/ 	.short	0x010a
        /*03b6*/ 	.byte	0x08
	.zero		1


	//   ....[42]....
        /*03b8*/ 	.word	0x00001fc0
        /*03bc*/ 	.word	0x00000002
        /*03c0*/ 	.word	0x000000a0
        /*03c4*/ 	.short	0x010a
        /*03c6*/ 	.byte	0xff
	.zero		1


	//   ....[43]....
        /*03c8*/ 	.word	0x00002080
        /*03cc*/ 	.word	0x00000002
        /*03d0*/ 	.word	0x00000000
        /*03d4*/ 	.short	0x0101
        /*03d6*/ 	.byte	0xff
	.zero		1


	//   ....[44]....
        /*03d8*/ 	.word	0x000025e0
        /*03dc*/ 	.word	0x000000ff
        /*03e0*/ 	.word	0x00000000
        /*03e4*/ 	.short	0x010a
        /*03e6*/ 	.byte	0x04
	.zero		1


	//   ....[45]....
        /*03e8*/ 	.word	0x00002670
        /*03ec*/ 	.word	0x000000ff
        /*03f0*/ 	.word	0x00000000
        /*03f4*/ 	.short	0x010a
        /*03f6*/ 	.byte	0x04
	.zero		1


	//   ....[46]....
        /*03f8*/ 	.word	0x00002700
        /*03fc*/ 	.word	0x000000ff
        /*0400*/ 	.word	0x00000000
        /*0404*/ 	.short	0x010a
        /*0406*/ 	.byte	0x04
	.zero		1


	//   ....[47]....
        /*0408*/ 	.word	0x00002790
        /*040c*/ 	.word	0x000000ff
        /*0410*/ 	.word	0x00000000
        /*0414*/ 	.short	0x010a
        /*0416*/ 	.byte	0x04
	.zero		1


	//   ....[48]....
        /*0418*/ 	.word	0x00002830
        /*041c*/ 	.word	0x00000000
        /*0420*/ 	.word	0x00000000
        /*0424*/ 	.short	0x010a
        /*0426*/ 	.byte	0xff
	.zero		1


	//   ....[49]....
        /*0428*/ 	.word	0x00002960
        /*042c*/ 	.word	0x00000000
        /*0430*/ 	.word	0x000000e0
        /*0434*/ 	.short	0x010a
        /*0436*/ 	.byte	0xff
	.zero		1


	//   ....[50]....
        /*0438*/ 	.word	0x000029d0
        /*043c*/ 	.word	0x00000004
        /*0440*/ 	.word	0x00000000
        /*0444*/ 	.short	0x0101
        /*0446*/ 	.byte	0xff
	.zero		1


	//   ....[51]....
        /*0448*/ 	.word	0x000029f0
        /*044c*/ 	.word	0x000000ff
        /*0450*/ 	.word	0x000000b0
        /*0454*/ 	.short	0x010a
        /*0456*/ 	.byte	0x05
	.zero		1


	//   ....[52]....
        /*0458*/ 	.word	0x00002b10
        /*045c*/ 	.word	0x00000000
        /*0460*/ 	.word	0x000000a0
        /*0464*/ 	.short	0x010a
        /*0466*/ 	.byte	0xff
	.zero		1


	//   ....[53]....
        /*0468*/ 	.word	0x00002c10
        /*046c*/ 	.word	0x00000000
        /*0470*/ 	.word	0x00000000
        /*0474*/ 	.short	0x0101
        /*0476*/ 	.byte	0xff
	.zero		1


	//   ....[54]....
        /*0478*/ 	.word	0x00002ca0
        /*047c*/ 	.word	0x000000ff
        /*0480*/ 	.word	0x000000b0
        /*0484*/ 	.short	0x0106
        /*0486*/ 	.byte	0x05
	.zero		1


	//   ....[55]....
        /*0488*/ 	.word	0x00002cc0
        /*048c*/ 	.word	0x000000ff
        /*0490*/ 	.word	0x000000b0
        /*0494*/ 	.short	0x010a
        /*0496*/ 	.byte	0x05
	.zero		1


	//   ....[56]....
        /*0498*/ 	.word	0x00002d50
        /*049c*/ 	.word	0x000000ff
        /*04a0*/ 	.word	0x000000b0
        /*04a4*/ 	.short	0x0106
        /*04a6*/ 	.byte	0x04
	.zero		1


	//   ....[57]....
        /*04a8*/ 	.word	0x00002d90
        /*04ac*/ 	.word	0x00000000
        /*04b0*/ 	.word	0x000000b0
        /*04b4*/ 	.short	0x010a
        /*04b6*/ 	.byte	0xff
	.zero		1


	//   ....[58]....
        /*04b8*/ 	.word	0x00002fd0
        /*04bc*/ 	.word	0x000000ff
        /*04c0*/ 	.word	0x00000008
        /*04c4*/ 	.short	0x010a
        /*04c6*/ 	.byte	0x06
	.zero		1


	//   ....[59]....
        /*04c8*/ 	.word	0x00002ff0
        /*04cc*/ 	.word	0x000000ff
        /*04d0*/ 	.word	0x00000008
        /*04d4*/ 	.short	0x010a
        /*04d6*/ 	.byte	0x06
	.zero		1


	//   ....[60]....
        /*04d8*/ 	.word	0x00003180
        /*04dc*/ 	.word	0x000000ff
        /*04e0*/ 	.word	0x00000008
        /*04e4*/ 	.short	0x010a
        /*04e6*/ 	.byte	0x06
	.zero		1


	//   ....[61]....
        /*04e8*/ 	.word	0x000031a0
        /*04ec*/ 	.word	0x000000ff
        /*04f0*/ 	.word	0x00000008
        /*04f4*/ 	.short	0x010a
        /*04f6*/ 	.byte	0x06
	.zero		1


	//   ....[62]....
        /*04f8*/ 	.word	0x00003260
        /*04fc*/ 	.word	0x000000ff
        /*0500*/ 	.word	0x00000000
        /*0504*/ 	.short	0x0101
        /*0506*/ 	.byte	0x07
	.zero		1


	//   ....[63]....
        /*0508*/ 	.word	0x000035a0
        /*050c*/ 	.word	0x00000000
        /*0510*/ 	.word	0x000000a0
        /*0514*/ 	.short	0x010a
        /*0516*/ 	.byte	0xff
	.zero		1


	//   ....[64]....
        /*0518*/ 	.word	0x00003660
        /*051c*/ 	.word	0x00000000
        /*0520*/ 	.word	0x00000000
        /*0524*/ 	.short	0x0101
        /*0526*/ 	.byte	0xff
	.zero		1


	//   ....[65]....
        /*0528*/ 	.word	0x00003720
        /*052c*/ 	.word	0x000000ff
        /*0530*/ 	.word	0x00000000
        /*0534*/ 	.short	0x010a
        /*0536*/ 	.byte	0x08
	.zero		1


	//   ....[66]....
        /*0538*/ 	.word	0x00003730
        /*053c*/ 	.word	0x000000ff
        /*0540*/ 	.word	0x000000d0
        /*0544*/ 	.short	0x010a
        /*0546*/ 	.byte	0x09
	.zero		1


	//   ....[67]....
        /*0548*/ 	.word	0x000037e0
        /*054c*/ 	.word	0x000000ff
        /*0550*/ 	.word	0x00000000
        /*0554*/ 	.short	0x010a
        /*0556*/ 	.byte	0x08
	.zero		1


	//   ....[68]....
        /*0558*/ 	.word	0x00003910
        /*055c*/ 	.word	0x000000ff
        /*0560*/ 	.word	0x00000000
        /*0564*/ 	.short	0x010a
        /*0566*/ 	.byte	0x1e
	.zero		1


	//   ....[69]....
        /*0568*/ 	.word	0x00003c10
        /*056c*/ 	.word	0x000000ff
        /*0570*/ 	.word	0x00000000
        /*0574*/ 	.short	0x010a
        /*0576*/ 	.byte	0x05
	.zero		1


	//   ....[70]....
        /*0578*/ 	.word	0x00003cb0
        /*057c*/ 	.word	0x00000000
        /*0580*/ 	.word	0x00000000
        /*0584*/ 	.short	0x010a
        /*0586*/ 	.byte	0xff
	.zero		1


	//   ....[71]....
        /*0588*/ 	.word	0x00003cf0
        /*058c*/ 	.word	0x00000000
        /*0590*/ 	.word	0x00000000
        /*0594*/ 	.short	0x010a
        /*0596*/ 	.byte	0xff
	.zero		1


	//   ....[72]....
        /*0598*/ 	.word	0x00003d60
        /*059c*/ 	.word	0x000000ff
        /*05a0*/ 	.word	0x00000000
        /*05a4*/ 	.short	0x0101
        /*05a6*/ 	.byte	0x05
	.zero		1


	//   ....[73]....
        /*05a8*/ 	.word	0x00003da0
        /*05ac*/ 	.word	0x000000ff
        /*05b0*/ 	.word	0x00000100
        /*05b4*/ 	.short	0x010a
        /*05b6*/ 	.byte	0x07
	.zero		1


	//   ....[74]....
        /*05b8*/ 	.word	0x00003df0
        /*05bc*/ 	.word	0x000000ff
        /*05c0*/ 	.word	0x00000000
        /*05c4*/ 	.short	0x0101
        /*05c6*/ 	.byte	0x05
	.zero		1


	//   ....[75]....
        /*05c8*/ 	.word	0x00004240
        /*05cc*/ 	.word	0x00000000
        /*05d0*/ 	.word	0x000000a0
        /*05d4*/ 	.short	0x010a
        /*05d6*/ 	.byte	0xff
	.zero		1


	//   ....[76]....
        /*05d8*/ 	.word	0x00004300
        /*05dc*/ 	.word	0x00000000
        /*05e0*/ 	.word	0x00000000
        /*05e4*/ 	.short	0x0101
        /*05e6*/ 	.byte	0xff
	.zero		1


	//   ....[77]....
        /*05e8*/ 	.word	0x00004620
        /*05ec*/ 	.word	0x000000ff
        /*05f0*/ 	.word	0x00000098
        /*05f4*/ 	.short	0x010a
        /*05f6*/ 	.byte	0x07
	.zero		1


	//   ....[78]....
        /*05f8*/ 	.word	0x00004810
        /*05fc*/ 	.word	0x000000ff
        /*0600*/ 	.word	0x00000070
        /*0604*/ 	.short	0x010a
        /*0606*/ 	.byte	0x07
	.zero		1


	//   ....[79]....
        /*0608*/ 	.word	0x00004980
        /*060c*/ 	.word	0x000000ff
        /*0610*/ 	.word	0x00000050
        /*0614*/ 	.short	0x010b
        /*0616*/ 	.byte	0x07
	.zero		1


	//   ....[80]....
        /*0618*/ 	.word	0x00004990
        /*061c*/ 	.word	0x000000ff
        /*0620*/ 	.word	0x00000000
        /*0624*/ 	.short	0x0101
        /*0626*/ 	.byte	0x08
	.zero		1


	//   ....[81]....
        /*0628*/ 	.word	0x000049b0
        /*062c*/ 	.word	0x000000ff
        /*0630*/ 	.word	0x00000078
        /*0634*/ 	.short	0x010a
        /*0636*/ 	.byte	0x07
	.zero		1


	//   ....[82]....
        /*0638*/ 	.word	0x00004b10
        /*063c*/ 	.word	0x000000ff
        /*0640*/ 	.word	0x00000058
        /*0644*/ 	.short	0x010b
        /*0646*/ 	.byte	0x07
	.zero		1


	//   ....[83]....
        /*0648*/ 	.word	0x00004b20
        /*064c*/ 	.word	0x000000ff
        /*0650*/ 	.word	0x00000000
        /*0654*/ 	.short	0x0101
        /*0656*/ 	.byte	0x08
	.zero		1


	//   ....[84]....
        /*0658*/ 	.word	0x00004b30
        /*065c*/ 	.word	0x000000ff
        /*0660*/ 	.word	0x00000080
        /*0664*/ 	.short	0x010a
        /*0666*/ 	.byte	0x07
	.zero		1


	//   ....[85]....
        /*0668*/ 	.word	0x00004cd0
        /*066c*/ 	.word	0x000000ff
        /*0670*/ 	.word	0x00000060
        /*0674*/ 	.short	0x010b
        /*0676*/ 	.byte	0x07
	.zero		1


	//   ....[86]....
        /*0678*/ 	.word	0x00004d40
        /*067c*/ 	.word	0x000000ff
        /*0680*/ 	.word	0x00000000
        /*0684*/ 	.short	0x0101
        /*0686*/ 	.byte	0x08
	.zero		1


	//   ....[87]....
        /*0688*/ 	.word	0x00004d70
        /*068c*/ 	.word	0x000000ff
        /*0690*/ 	.word	0x00000088
        /*0694*/ 	.short	0x010a
        /*0696*/ 	.byte	0x07
	.zero		1


	//   ....[88]....
        /*0698*/ 	.word	0x00004f80
        /*069c*/ 	.word	0x000000ff
        /*06a0*/ 	.word	0x00000068
        /*06a4*/ 	.short	0x010b
        /*06a6*/ 	.byte	0x07
	.zero		1


	//   ....[89]....
        /*06a8*/ 	.word	0x00004fa0
        /*06ac*/ 	.word	0x000000ff
        /*06b0*/ 	.word	0x00000000
        /*06b4*/ 	.short	0x0101
        /*06b6*/ 	.byte	0x0d
	.zero		1


	//   ....[90]....
        /*06b8*/ 	.word	0x00004fd0
        /*06bc*/ 	.word	0x000000ff
        /*06c0*/ 	.word	0x00000070
        /*06c4*/ 	.short	0x010a
        /*06c6*/ 	.byte	0x07
	.zero		1


	//   ....[91]....
        /*06c8*/ 	.word	0x00004ff0
        /*06cc*/ 	.word	0x000000ff
        /*06d0*/ 	.word	0x00000078
        /*06d4*/ 	.short	0x010a
        /*06d6*/ 	.byte	0x07
	.zero		1


	//   ....[92]....
        /*06d8*/ 	.word	0x00005010
        /*06dc*/ 	.word	0x000000ff
        /*06e0*/ 	.word	0x00000080
        /*06e4*/ 	.short	0x010a
        /*06e6*/ 	.byte	0x07
	.zero		1


	//   ....[93]....
        /*06e8*/ 	.word	0x00005050
        /*06ec*/ 	.word	0x00000000
        /*06f0*/ 	.word	0x00000088
        /*06f4*/ 	.short	0x010a
        /*06f6*/ 	.byte	0xff
	.zero		1


	//   ....[94]....
        /*06f8*/ 	.word	0x00005380
        /*06fc*/ 	.word	0x00000000
        /*0700*/ 	.word	0x000000a0
        /*0704*/ 	.short	0x010a
        /*0706*/ 	.byte	0xff
	.zero		1


	//   ....[95]....
        /*0708*/ 	.word	0x00005490
        /*070c*/ 	.word	0x00000000
        /*0710*/ 	.word	0x00000000
        /*0714*/ 	.short	0x0101
        /*0716*/ 	.byte	0xff
	.zero		1


	//   ....[96]....
        /*0718*/ 	.word	0x00005ef0
        /*071c*/ 	.word	0x00000003
        /*0720*/ 	.word	0x00000050
        /*0724*/ 	.short	0x010a
        /*0726*/ 	.byte	0xff
	.zero		1


	//   ....[97]....
        /*0728*/ 	.word	0x00005f30
        /*072c*/ 	.word	0x000000bf
        /*0730*/ 	.word	0x000000c0
        /*0734*/ 	.short	0x010a
        /*0736*/ 	.byte	0xff
	.zero		1


	//   ....[98]....
        /*0738*/ 	.word	0x00006060
        /*073c*/ 	.word	0x00000003
        /*0740*/ 	.word	0x00000050
        /*0744*/ 	.short	0x010a
        /*0746*/ 	.byte	0xff
	.zero		1


	//   ....[99]....
        /*0748*/ 	.word	0x000061c0
        /*074c*/ 	.word	0x00000000
        /*0750*/ 	.word	0x00000000
        /*0754*/ 	.short	0x0101
        /*0756*/ 	.byte	0xff
	.zero		1


	//   ....[100]....
        /*0758*/ 	.word	0x00006220
        /*075c*/ 	.word	0x000000bf
        /*0760*/ 	.word	0x000000c0
        /*0764*/ 	.short	0x010a
        /*0766*/ 	.byte	0xff
	.zero		1


	//   ....[101]....
        /*0768*/ 	.word	0x000075d0
        /*076c*/ 	.word	0x000000ce
        /*0770*/ 	.word	0x00000050
        /*0774*/ 	.short	0x010a
        /*0776*/ 	.byte	0xff
	.zero		1


	//   ....[102]....
        /*0778*/ 	.word	0x000076a0
        /*077c*/ 	.word	0x000000ce
        /*0780*/ 	.word	0x00000050
        /*0784*/ 	.short	0x010a
        /*0786*/ 	.byte	0xff
	.zero		1


	//   ....[103]....
        /*0788*/ 	.word	0x000077e0
        /*078c*/ 	.word	0x00000003
        /*0790*/ 	.word	0x00000000
        /*0794*/ 	.short	0x0101
        /*0796*/ 	.byte	0xff
	.zero		1


	//   ....[104]....
        /*0798*/ 	.word	0x00008b80
        /*079c*/ 	.word	0x00000000
        /*07a0*/ 	.word	0x00000050
        /*07a4*/ 	.short	0x010a
        /*07a6*/ 	.byte	0xff
	.zero		1


	//   ....[105]....
        /*07a8*/ 	.word	0x00008c50
        /*07ac*/ 	.word	0x00000000
        /*07b0*/ 	.word	0x00000050
        /*07b4*/ 	.short	0x010a
        /*07b6*/ 	.byte	0xff
	.zero		1


	//   ....[106]....
        /*07b8*/ 	.word	0x00008db0
        /*07bc*/ 	.word	0x00000000
        /*07c0*/ 	.word	0x00000000
        /*07c4*/ 	.short	0x0101
        /*07c6*/ 	.byte	0xff
	.zero		1


	//   ....[107]....
        /*07c8*/ 	.word	0x0000a160
        /*07cc*/ 	.word	0x00000000
        /*07d0*/ 	.word	0x00000050
        /*07d4*/ 	.short	0x010a
        /*07d6*/ 	.byte	0xff
	.zero		1


	//   ....[108]....
        /*07d8*/ 	.word	0x0000a230
        /*07dc*/ 	.word	0x00000000
        /*07e0*/ 	.word	0x00000050
        /*07e4*/ 	.short	0x010a
        /*07e6*/ 	.byte	0xff
	.zero		1


	//   ....[109]....
        /*07e8*/ 	.word	0x0000a390
        /*07ec*/ 	.word	0x00000000
        /*07f0*/ 	.word	0x00000000
        /*07f4*/ 	.short	0x0101
        /*07f6*/ 	.byte	0xff
	.zero		1


	//   ....[110]....
        /*07f8*/ 	.word	0x0000a7a0
        /*07fc*/ 	.word	0x000000bf
        /*0800*/ 	.word	0x00000000
        /*0804*/ 	.short	0x0101
        /*0806*/ 	.byte	0xff
	.zero		1


	//   ....[111]....
        /*0808*/ 	.word	0x0000b7f0
        /*080c*/ 	.word	0x00000003
        /*0810*/ 	.word	0x000000f0
        /*0814*/ 	.short	0x010a
        /*0816*/ 	.byte	0xff
	.zero		1


	//   ....[112]....
        /*0818*/ 	.word	0x0000b850
        /*081c*/ 	.word	0x00000002
        /*0820*/ 	.word	0x00000028
        /*0824*/ 	.short	0x010a
        /*0826*/ 	.byte	0xff
	.zero		1


	//   ....[113]....
        /*0828*/ 	.word	0x0000b8b0
        /*082c*/ 	.word	0x00000002
        /*0830*/ 	.word	0x00000028
        /*0834*/ 	.short	0x010a
        /*0836*/ 	.byte	0xff
	.zero		1


	//   ....[114]....
        /*0838*/ 	.word	0x0000b900
        /*083c*/ 	.word	0x00000002
        /*0840*/ 	.word	0x000000a0
        /*0844*/ 	.short	0x010a
        /*0846*/ 	.byte	0xff
	.zero		1


	//   ....[115]....
        /*0848*/ 	.word	0x0000b960
        /*084c*/ 	.word	0x00000000
        /*0850*/ 	.word	0x00000000
        /*0854*/ 	.short	0x010a
        /*0856*/ 	.byte	0xff
	.zero		1


	//   ....[116]....
        /*0858*/ 	.word	0x0000b9c0
        /*085c*/ 	.word	0x00000000
        /*0860*/ 	.word	0x00000000
        /*0864*/ 	.short	0x010a
        /*0866*/ 	.byte	0xff
	.zero		1


	//   ....[117]....
        /*0868*/ 	.word	0x0000ba20
        /*086c*/ 	.word	0x00000000
        /*0870*/ 	.word	0x00000000
        /*0874*/ 	.short	0x010a
        /*0876*/ 	.byte	0xff
	.zero		1


	//   ....[118]....
        /*0878*/ 	.word	0x0000ba80
        /*087c*/ 	.word	0x00000000
        /*0880*/ 	.word	0x00000000
        /*0884*/ 	.short	0x010a
        /*0886*/ 	.byte	0xff
	.zero		1


	//   ....[119]....
        /*0888*/ 	.word	0x0000bad0
        /*088c*/ 	.word	0x00000000
        /*0890*/ 	.word	0x000000e0
        /*0894*/ 	.short	0x010a
        /*0896*/ 	.byte	0xff
	.zero		1


	//   ....[120]....
        /*0898*/ 	.word	0x0000bb30
        /*089c*/ 	.word	0x00000000
        /*08a0*/ 	.word	0x000000b0
        /*08a4*/ 	.short	0x010a
        /*08a6*/ 	.byte	0xff
	.zero		1


	//   ....[121]....
        /*08a8*/ 	.word	0x0000bb80
        /*08ac*/ 	.word	0x00000000
        /*08b0*/ 	.word	0x000000a0
        /*08b4*/ 	.short	0x010a
        /*08b6*/ 	.byte	0xff
	.zero		1


	//   ....[122]....
        /*08b8*/ 	.word	0x0000bbe0
        /*08bc*/ 	.word	0x00000000
        /*08c0*/ 	.word	0x000000b0
        /*08c4*/ 	.short	0x010a
        /*08c6*/ 	.byte	0xff
	.zero		1


	//   ....[123]....
        /*08c8*/ 	.word	0x0000bc40
        /*08cc*/ 	.word	0x00000004
        /*08d0*/ 	.word	0x00000008
        /*08d4*/ 	.short	0x010a
        /*08d6*/ 	.byte	0xff
	.zero		1


	//   ....[124]....
        /*08d8*/ 	.word	0x0000bd20
        /*08dc*/ 	.word	0x00000002
        /*08e0*/ 	.word	0x00000008
        /*08e4*/ 	.short	0x010a
        /*08e6*/ 	.byte	0xff
	.zero		1


	//   ....[125]....
        /*08e8*/ 	.word	0x0000bd70
        /*08ec*/ 	.word	0x00000000
        /*08f0*/ 	.word	0x000000a0
        /*08f4*/ 	.short	0x010a
        /*08f6*/ 	.byte	0xff
	.zero		1


	//   ....[126]....
        /*08f8*/ 	.word	0x0000bdd0
        /*08fc*/ 	.word	0x00000000
        /*0900*/ 	.word	0x000000d0
        /*0904*/ 	.short	0x010a
        /*0906*/ 	.byte	0xff
	.zero		1


	//   ....[127]....
        /*0908*/ 	.word	0x0000be30
        /*090c*/ 	.word	0x00000000
        /*0910*/ 	.word	0x00000000
        /*0914*/ 	.short	0x010a
        /*0916*/ 	.byte	0xff
	.zero		1


	//   ....[128]....
        /*0918*/ 	.word	0x0000be90
        /*091c*/ 	.word	0x00000000
        /*0920*/ 	.word	0x00000000
        /*0924*/ 	.short	0x010a
        /*0926*/ 	.byte	0xff
	.zero		1


	//   ....[129]....
        /*0928*/ 	.word	0x0000bef0
        /*092c*/ 	.word	0x00000000
        /*0930*/ 	.word	0x00000100
        /*0934*/ 	.short	0x010a
        /*0936*/ 	.byte	0xff
	.zero		1


	//   ....[130]....
        /*0938*/ 	.word	0x0000bf40
        /*093c*/ 	.word	0x00000000
        /*0940*/ 	.word	0x000000a0
        /*0944*/ 	.short	0x010a
        /*0946*/ 	.byte	0xff
	.zero		1


	//   ....[131]....
        /*0948*/ 	.word	0x0000bfa0
        /*094c*/ 	.word	0x00000000
        /*0950*/ 	.word	0x00000098
        /*0954*/ 	.short	0x010a
        /*0956*/ 	.byte	0xff
	.zero		1


	//   ....[132]....
        /*0958*/ 	.word	0x0000c000
        /*095c*/ 	.word	0x00000003
        /*0960*/ 	.word	0x00000070
        /*0964*/ 	.short	0x010a
        /*0966*/ 	.byte	0xff
	.zero		1


	//   ....[133]....
        /*0968*/ 	.word	0x0000c060
        /*096c*/ 	.word	0x00000003
        /*0970*/ 	.word	0x00000078
        /*0974*/ 	.short	0x010a
        /*0976*/ 	.byte	0xff
	.zero		1


	//   ....[134]....
        /*0978*/ 	.word	0x0000c0c0
        /*097c*/ 	.word	0x00000003
        /*0980*/ 	.word	0x00000080
        /*0984*/ 	.short	0x010a
        /*0986*/ 	.byte	0xff
	.zero		1


	//   ....[135]....
        /*0988*/ 	.word	0x0000c120
        /*098c*/ 	.word	0x00000003
        /*0990*/ 	.word	0x00000088
        /*0994*/ 	.short	0x010a
        /*0996*/ 	.byte	0xff
	.zero		1


	//   ....[136]....
        /*0998*/ 	.word	0x0000c180
        /*099c*/ 	.word	0x00000000
        /*09a0*/ 	.word	0x00000070
        /*09a4*/ 	.short	0x010a
        /*09a6*/ 	.byte	0xff
	.zero		1


	//   ....[137]....
        /*09a8*/ 	.word	0x0000c1e0
        /*09ac*/ 	.word	0x00000000
        /*09b0*/ 	.word	0x00000078
        /*09b4*/ 	.short	0x010a
        /*09b6*/ 	.byte	0xff
	.zero		1


	//   ....[138]....
        /*09b8*/ 	.word	0x0000c240
        /*09bc*/ 	.word	0x00000000
        /*09c0*/ 	.word	0x00000080
        /*09c4*/ 	.short	0x010a
        /*09c6*/ 	.byte	0xff
	.zero		1


	//   ....[139]....
        /*09c8*/ 	.word	0x0000c290
        /*09cc*/ 	.word	0x00000000
        /*09d0*/ 	.word	0x000000a0
        /*09d4*/ 	.short	0x010a
        /*09d6*/ 	.byte	0xff
	.zero		1


	//   ....[140]....
        /*09d8*/ 	.word	0x0000c2e0
        /*09dc*/ 	.word	0x00000003
        /*09e0*/ 	.word	0x00000050
        /*09e4*/ 	.short	0x010a
        /*09e6*/ 	.byte	0xff
	.zero		1


	//   ....[141]....
        /*09e8*/ 	.word	0x0000c330
        /*09ec*/ 	.word	0x000000bf
        /*09f0*/ 	.word	0x000000c0
        /*09f4*/ 	.short	0x010a
        /*09f6*/ 	.byte	0xff
	.zero		1


	//   ....[142]....
        /*09f8*/ 	.word	0x0000c380
        /*09fc*/ 	.word	0x000000ce
        /*0a00*/ 	.word	0x00000050
        /*0a04*/ 	.short	0x010a
        /*0a06*/ 	.byte	0xff
	.zero		1


	//   ....[143]....
        /*0a08*/ 	.word	0x0000c3d0
        /*0a0c*/ 	.word	0x00000000
        /*0a10*/ 	.word	0x00000050
        /*0a14*/ 	.short	0x010a
        /*0a16*/ 	.byte	0xff
	.zero		1


	//   ....[144]....
        /*0a18*/ 	.word	0x0000c420
        /*0a1c*/ 	.word	0x00000000
        /*0a20*/ 	.word	0x00000050
        /*0a24*/ 	.short	0x010a
        /*0a26*/ 	.byte	0xff
	.zero		1


	//----- nvinfo : EIATTR_NUM_MBARRIERS
	.align		4
.L_48:
        /*0a28*/ 	.byte	0x03, 0x38
        /*0a2a*/ 	.short	0x0021


	//----- nvinfo : EIATTR_EXIT_INSTR_OFFSETS
	.align		4
        /*0a2c*/ 	.byte	0x04, 0x1c
        /*0a2e*/ 	.short	(.L_50 - .L_49)


	//   ....[0]....
.L_49:
        /*0a30*/ 	.word	0x00002860


	//   ....[1]....
        /*0a34*/ 	.word	0x00002d60


	//   ....[2]....
        /*0a38*/ 	.word	0x00002dc0


	//   ....[3]....
        /*0a3c*/ 	.word	0x00004020


	//   ....[4]....
        /*0a40*/ 	.word	0x00005080


	//   ....[5]....
        /*0a44*/ 	.word	0x000050c0


	//   ....[6]....
        /*0a48*/ 	.word	0x0000b7e0


	//----- nvinfo : EIATTR_MAX_THREADS
	.align		4
.L_50:
        /*0a4c*/ 	.byte	0x04, 0x05
        /*0a4e*/ 	.short	(.L_52 - .L_51)
.L_51:
        /*0a50*/ 	.word	0x00000100
        /*0a54*/ 	.word	0x00000001
        /*0a58*/ 	.word	0x00000001


	//----- nvinfo : EIATTR_CRS_STACK_SIZE
	.align		4
.L_52:
        /*0a5c*/ 	.byte	0x04, 0x1e
        /*0a5e*/ 	.short	(.L_54 - .L_53)
.L_53:
        /*0a60*/ 	.word	0x00000000


	//----- nvinfo : EIATTR_CBANK_PARAM_SIZE
	.align		4
.L_54:
        /*0a64*/ 	.byte	0x03, 0x19
        /*0a66*/ 	.short	0x0800


	//----- nvinfo : EIATTR_PARAM_CBANK
	.align		4
        /*0a68*/ 	.byte	0x04, 0x0a
        /*0a6a*/ 	.short	(.L_56 - .L_55)
	.align		4
.L_55:
        /*0a6c*/ 	.word	index@(.nv.constant0._ZN7cutlass13device_kernelINS_4gemm6kernel13GemmUniversalIN4cute5tupleIJiiiiEEENS1_10collective13CollectiveMmaINS1_35MainloopSm100TmaUmmaWarpSpecializedILi5ELi2ELi2ENS5_IJNS4_1CILi2EEENSA_ILi1EEESC_EEEEENS5_IJNSA_ILi256EEESF_NSA_ILi128EEEEEENS_12float_e4m3_tENS5_IJlSC_lEEESI_SJ_NS4_8TiledMMAINS4_8MMA_AtomIJNS4_10MMA_TraitsINS4_25SM100_MMA_F8F6F4_2x1SM_SSEJSI_SI_fSF_SF_NS4_17integral_constantINS4_4UMMA5MajorELSQ_0EEESR_NSO_INSP_7ScaleInELSS_0EEEST_EEEEEENS4_6LayoutINS5_IJSC_SC_SC_EEENS5_IJNSA_ILi0EEESY_SY_EEEEENS5_IJNS4_10UnderscoreES11_S11_EEEEENS4_18SM100_TMA_2SM_LOADENS4_14ComposedLayoutINS4_7SwizzleILi3ELi4ELi3EEENS4_18smem_ptr_flag_bitsILi8EEENSW_INS5_IJNSA_ILi8EEESG_EEENS5_IJSG_SC_EEEEEEEvNS4_8identityES14_S1E_vS1F_EENS_8epilogue10collective18CollectiveEpilogueINS1H_23Sm100TmaWarpSpecializedILi4ELi2ELi64ELb0ELb0EEEJNS5_IJSG_SF_SG_EEENS5_IJNSW_ISG_SC_EENSW_INSA_ILi64EEESC_EEEEESI_SJ_SI_SJ_NS1H_6fusion15FusionCallbacksIS1L_NS1R_17LinearCombinationISI_fSI_fLNS_15FloatRoundStyleE2EEES1M_S1Q_JEEENS4_5SM1004TMEM4LOAD26SM100_TMEM_LOAD_32dp32b64xENS4_13SM90_TMA_LOADENS15_INS16_ILi2ELi4ELi3EEES19_NSW_INS5_IJS1A_S1O_EEENS5_IJS1O_SC_EEEEEEENS4_39AutoVectorizingCopyWithAssumedAlignmentILi128EEENS4_14SM90_TMA_STOREES26_S28_S28_EEEvvEEEEvNT_6ParamsE)
        /*0a70*/ 	.short	0x0380
        /*0a72*/ 	.short	0x0800


	//----- nvinfo : EIATTR_SW_WAR
	.align		4
.L_56:
        /*0a74*/ 	.byte	0x04, 0x36
        /*0a76*/ 	.short	(.L_58 - .L_57)
.L_57:
        /*0a78*/ 	.word	0x00000008
.L_58:


//--------------------- .nv.callgraph             --------------------------
	.section	.nv.callgraph,"",@"SHT_CUDA_CALLGRAPH"
	.align	4
	.sectionentsize	8
	.align		4
        /*0000*/ 	.word	0x00000000
	.align		4
        /*0004*/ 	.word	0xffffffff
	.align		4
        /*0008*/ 	.word	index@(_ZN7cutlass13device_kernelINS_4gemm6kernel13GemmUniversalIN4cute5tupleIJiiiiEEENS1_10collective13CollectiveMmaINS1_35MainloopSm100TmaUmmaWarpSpecializedILi5ELi2ELi2ENS5_IJNS4_1CILi2EEENSA_ILi1EEESC_EEEEENS5_IJNSA_ILi256EEESF_NSA_ILi128EEEEEENS_12float_e4m3_tENS5_IJlSC_lEEESI_SJ_NS4_8TiledMMAINS4_8MMA_AtomIJNS4_10MMA_TraitsINS4_25SM100_MMA_F8F6F4_2x1SM_SSEJSI_SI_fSF_SF_NS4_17integral_constantINS4_4UMMA5MajorELSQ_0EEESR_NSO_INSP_7ScaleInELSS_0EEEST_EEEEEENS4_6LayoutINS5_IJSC_SC_SC_EEENS5_IJNSA_ILi0EEESY_SY_EEEEENS5_IJNS4_10UnderscoreES11_S11_EEEEENS4_18SM100_TMA_2SM_LOADENS4_14ComposedLayoutINS4_7SwizzleILi3ELi4ELi3EEENS4_18smem_ptr_flag_bitsILi8EEENSW_INS5_IJNSA_ILi8EEESG_EEENS5_IJSG_SC_EEEEEEEvNS4_8identityES14_S1E_vS1F_EENS_8epilogue10collective18CollectiveEpilogueINS1H_23Sm100TmaWarpSpecializedILi4ELi2ELi64ELb0ELb0EEEJNS5_IJSG_SF_SG_EEENS5_IJNSW_ISG_SC_EENSW_INSA_ILi64EEESC_EEEEESI_SJ_SI_SJ_NS1H_6fusion15FusionCallbacksIS1L_NS1R_17LinearCombinationISI_fSI_fLNS_15FloatRoundStyleE2EEES1M_S1Q_JEEENS4_5SM1004TMEM4LOAD26SM100_TMEM_LOAD_32dp32b64xENS4_13SM90_TMA_LOADENS15_INS16_ILi2ELi4ELi3EEES19_NSW_INS5_IJS1A_S1O_EEENS5_IJS1O_SC_EEEEEEENS4_39AutoVectorizingCopyWithAssumedAlignmentILi128EEENS4_14SM90_TMA_STOREES26_S28_S28_EEEvvEEEEvNT_6ParamsE)
	.align		4
        /*000c*/ 	.word	index@(__assertfail)
	.align		4
        /*0010*/ 	.word	0x00000000
	.align		4
        /*0014*/ 	.word	0xfffffffe
	.align		4
        /*0018*/ 	.word	0x00000000
	.align		4
        /*001c*/ 	.word	0xfffffffd
	.align		4
        /*0020*/ 	.word	0x00000000
	.align		4
        /*0024*/ 	.word	0xfffffffc


//--------------------- .nv.constant4             --------------------------
	.section	.nv.constant4,"a",@progbits
	.align	8
	.align		8
.nv.constant4:
        /*0000*/ 	.dword	__assertfail
	.align		8
        /*0008*/ 	.dword	__unnamed_1
	.align		8
        /*0010*/ 	.dword	__unnamed_2
	.align		8
        /*0018*/ 	.dword	__unnamed_3
	.align		8
        /*0020*/ 	.dword	_ZN39_INTERNAL_caf1d867_4_k_cu_7015f4c1_92554cuda3std3__45__cpo5beginE
	.align		8
        /*0028*/ 	.dword	_ZN39_INTERNAL_caf1d867_4_k_cu_7015f4c1_92554cuda3std3__45__cpo3endE
	.align		8
        /*0030*/ 	.dword	_ZN39_INTERNAL_caf1d867_4_k_cu_7015f4c1_92554cuda3std3__45__cpo6cbeginE
	.align		8
        /*0038*/ 	.dword	_ZN39_INTERNAL_caf1d867_4_k_cu_7015f4c1_92554cuda3std3__45__cpo4cendE
	.align		8
        /*0040*/ 	.dword	_ZN39_INTERNAL_caf1d867_4_k_cu_7015f4c1_92554cuda3std3__441_GLOBAL__N__caf1d867_4_k_cu_7015f4c1_92556ignoreE
	.align		8
        /*0048*/ 	.dword	_ZN39_INTERNAL_caf1d867_4_k_cu_7015f4c1_92554cuda3std3__419piecewise_constructE
	.align		8
        /*0050*/ 	.dword	_ZN39_INTERNAL_caf1d867_4_k_cu_7015f4c1_92554cuda3std3__48in_placeE
	.align		8
        /*0058*/ 	.dword	_ZN39_INTERNAL_caf1d867_4_k_cu_7015f4c1_92554cuda3std6ranges3__45__cpo4swapE
	.align		8
        /*0060*/ 	.dword	_ZN39_INTERNAL_caf1d867_4_k_cu_7015f4c1_92554cuda3std6ranges3__45__cpo9iter_moveE
	.align		8
        /*0068*/ 	.dword	_ZN39_INTERNAL_caf1d867_4_k_cu_7015f4c1_92554cute7productE
	.align		8
        /*0070*/ 	.dword	_ZN39_INTERNAL_caf1d867_4_k_cu_7015f4c1_92554cute1_E
	.align		8
        /*0078*/ 	.dword	$str$25
	.align		8
        /*0080*/ 	.dword	$str$26
	.align		8
        /*0088*/ 	.dword	$str$27
	.align		8
        /*0090*/ 	.dword	$str$28


//--------------------- .text._ZN7cutlass13device_kernelINS_4gemm6kernel13GemmUniversalIN4cute5tupleIJiiiiEEENS1_10collective13CollectiveMmaINS1_35MainloopSm100TmaUmmaWarpSpecializedILi5ELi2ELi2ENS5_IJNS4_1CILi2EEENSA_ILi1EEESC_EEEEENS5_IJNSA_ILi256EEESF_NSA_ILi128EEEEEENS_12float_e4m3_tENS5_IJlSC_lEEESI_SJ_NS4_8TiledMMAINS4_8MMA_AtomIJNS4_10MMA_TraitsINS4_25SM100_MMA_F8F6F4_2x1SM_SSEJSI_SI_fSF_SF_NS4_17integral_constantINS4_4UMMA5MajorELSQ_0EEESR_NSO_INSP_7ScaleInELSS_0EEEST_EEEEEENS4_6LayoutINS5_IJSC_SC_SC_EEENS5_IJNSA_ILi0EEESY_SY_EEEEENS5_IJNS4_10UnderscoreES11_S11_EEEEENS4_18SM100_TMA_2SM_LOADENS4_14ComposedLayoutINS4_7SwizzleILi3ELi4ELi3EEENS4_18smem_ptr_flag_bitsILi8EEENSW_INS5_IJNSA_ILi8EEESG_EEENS5_IJSG_SC_EEEEEEEvNS4_8identityES14_S1E_vS1F_EENS_8epilogue10collective18CollectiveEpilogueINS1H_23Sm100TmaWarpSpecializedILi4ELi2ELi64ELb0ELb0EEEJNS5_IJSG_SF_SG_EEENS5_IJNSW_ISG_SC_EENSW_INSA_ILi64EEESC_EEEEESI_SJ_SI_SJ_NS1H_6fusion15FusionCallbacksIS1L_NS1R_17LinearCombinationISI_fSI_fLNS_15FloatRoundStyleE2EEES1M_S1Q_JEEENS4_5SM1004TMEM4LOAD26SM100_TMEM_LOAD_32dp32b64xENS4_13SM90_TMA_LOADENS15_INS16_ILi2ELi4ELi3EEES19_NSW_INS5_IJS1A_S1O_EEENS5_IJS1O_SC_EEEEEEENS4_39AutoVectorizingCopyWithAssumedAlignmentILi128EEENS4_14SM90_TMA_STOREES26_S28_S28_EEEvvEEEEvNT_6ParamsE --------------------------
	.section	.text._ZN7cutlass13device_kernelINS_4gemm6kernel13GemmUniversalIN4cute5tupleIJiiiiEEENS1_10collective13CollectiveMmaINS1_35MainloopSm100TmaUmmaWarpSpecializedILi5ELi2ELi2ENS5_IJNS4_1CILi2EEENSA_ILi1EEESC_EEEEENS5_IJNSA_ILi256EEESF_NSA_ILi128EEEEEENS_12float_e4m3_tENS5_IJlSC_lEEESI_SJ_NS4_8TiledMMAINS4_8MMA_AtomIJNS4_10MMA_TraitsINS4_25SM100_MMA_F8F6F4_2x1SM_SSEJSI_SI_fSF_SF_NS4_17integral_constantINS4_4UMMA5MajorELSQ_0EEESR_NSO_INSP_7ScaleInELSS_0EEEST_EEEEEENS4_6LayoutINS5_IJSC_SC_SC_EEENS5_IJNSA_ILi0EEESY_SY_EEEEENS5_IJNS4_10UnderscoreES11_S11_EEEEENS4_18SM100_TMA_2SM_LOADENS4_14ComposedLayoutINS4_7SwizzleILi3ELi4ELi3EEENS4_18smem_ptr_flag_bitsILi8EEENSW_INS5_IJNSA_ILi8EEESG_EEENS5_IJSG_SC_EEEEEEEvNS4_8identityES14_S1E_vS1F_EENS_8epilogue10collective18CollectiveEpilogueINS1H_23Sm100TmaWarpSpecializedILi4ELi2ELi64ELb0ELb0EEEJNS5_IJSG_SF_SG_EEENS5_IJNSW_ISG_SC_EENSW_INSA_ILi64EEESC_EEEEESI_SJ_SI_SJ_NS1H_6fusion15FusionCallbacksIS1L_NS1R_17LinearCombinationISI_fSI_fLNS_15FloatRoundStyleE2EEES1M_S1Q_JEEENS4_5SM1004TMEM4LOAD26SM100_TMEM_LOAD_32dp32b64xENS4_13SM90_TMA_LOADENS15_INS16_ILi2ELi4ELi3EEES19_NSW_INS5_IJS1A_S1O_EEENS5_IJS1O_SC_EEEEEEENS4_39AutoVectorizingCopyWithAssumedAlignmentILi128EEENS4_14SM90_TMA_STOREES26_S28_S28_EEEvvEEEEvNT_6ParamsE,"ax",@progbits
	.align	128
.text._ZN7cutlass13device_kernelINS_4gemm6kernel13GemmUniversalIN4cute5tupleIJiiiiEEENS1_10collective13CollectiveMmaINS1_35MainloopSm100TmaUmmaWarpSpecializedILi5ELi2ELi2ENS5_IJNS4_1CILi2EEENSA_ILi1EEESC_EEEEENS5_IJNSA_ILi256EEESF_NSA_ILi128EEEEEENS_12float_e4m3_tENS5_IJlSC_lEEESI_SJ_NS4_8TiledMMAINS4_8MMA_AtomIJNS4_10MMA_TraitsINS4_25SM100_MMA_F8F6F4_2x1SM_SSEJSI_SI_fSF_SF_NS4_17integral_constantINS4_4UMMA5MajorELSQ_0EEESR_NSO_INSP_7ScaleInELSS_0EEEST_EEEEEENS4_6LayoutINS5_IJSC_SC_SC_EEENS5_IJNSA_ILi0EEESY_SY_EEEEENS5_IJNS4_10UnderscoreES11_S11_EEEEENS4_18SM100_TMA_2SM_LOADENS4_14ComposedLayoutINS4_7SwizzleILi3ELi4ELi3EEENS4_18smem_ptr_flag_bitsILi8EEENSW_INS5_IJNSA_ILi8EEESG_EEENS5_IJSG_SC_EEEEEEEvNS4_8identityES14_S1E_vS1F_EENS_8epilogue10collective18CollectiveEpilogueINS1H_23Sm100TmaWarpSpecializedILi4ELi2ELi64ELb0ELb0EEEJNS5_IJSG_SF_SG_EEENS5_IJNSW_ISG_SC_EENSW_INSA_ILi64EEESC_EEEEESI_SJ_SI_SJ_NS1H_6fusion15FusionCallbacksIS1L_NS1R_17LinearCombinationISI_fSI_fLNS_15FloatRoundStyleE2EEES1M_S1Q_JEEENS4_5SM1004TMEM4LOAD26SM100_TMEM_LOAD_32dp32b64xENS4_13SM90_TMA_LOADENS15_INS16_ILi2ELi4ELi3EEES19_NSW_INS5_IJS1A_S1O_EEENS5_IJS1O_SC_EEEEEEENS4_39AutoVectorizingCopyWithAssumedAlignmentILi128EEENS4_14SM90_TMA_STOREES26_S28_S28_EEEvvEEEEvNT_6ParamsE:
        .type           _ZN7cutlass13device_kernelINS_4gemm6kernel13GemmUniversalIN4cute5tupleIJiiiiEEENS1_10collective13CollectiveMmaINS1_35MainloopSm100TmaUmmaWarpSpecializedILi5ELi2ELi2ENS5_IJNS4_1CILi2EEENSA_ILi1EEESC_EEEEENS5_IJNSA_ILi256EEESF_NSA_ILi128EEEEEENS_12float_e4m3_tENS5_IJlSC_lEEESI_SJ_NS4_8TiledMMAINS4_8MMA_AtomIJNS4_10MMA_TraitsINS4_25SM100_MMA_F8F6F4_2x1SM_SSEJSI_SI_fSF_SF_NS4_17integral_constantINS4_4UMMA5MajorELSQ_0EEESR_NSO_INSP_7ScaleInELSS_0EEEST_EEEEEENS4_6LayoutINS5_IJSC_SC_SC_EEENS5_IJNSA_ILi0EEESY_SY_EEEEENS5_IJNS4_10UnderscoreES11_S11_EEEEENS4_18SM100_TMA_2SM_LOADENS4_14ComposedLayoutINS4_7SwizzleILi3ELi4ELi3EEENS4_18smem_ptr_flag_bitsILi8EEENSW_INS5_IJNSA_ILi8EEESG_EEENS5_IJSG_SC_EEEEEEEvNS4_8identityES14_S1E_vS1F_EENS_8epilogue10collective18CollectiveEpilogueINS1H_23Sm100TmaWarpSpecializedILi4ELi2ELi64ELb0ELb0EEEJNS5_IJSG_SF_SG_EEENS5_IJNSW_ISG_SC_EENSW_INSA_ILi64EEESC_EEEEESI_SJ_SI_SJ_NS1H_6fusion15FusionCallbacksIS1L_NS1R_17LinearCombinationISI_fSI_fLNS_15FloatRoundStyleE2EEES1M_S1Q_JEEENS4_5SM1004TMEM4LOAD26SM100_TMEM_LOAD_32dp32b64xENS4_13SM90_TMA_LOADENS15_INS16_ILi2ELi4ELi3EEES19_NSW_INS5_IJS1A_S1O_EEENS5_IJS1O_SC_EEEEEEENS4_39AutoVectorizingCopyWithAssumedAlignmentILi128EEENS4_14SM90_TMA_STOREES26_S28_S28_EEEvvEEEEvNT_6ParamsE,@function
        .size           _ZN7cutlass13device_kernelINS_4gemm6kernel13GemmUniversalIN4cute5tupleIJiiiiEEENS1_10collective13CollectiveMmaINS1_35MainloopSm100TmaUmmaWarpSpecializedILi5ELi2ELi2ENS5_IJNS4_1CILi2EEENSA_ILi1EEESC_EEEEENS5_IJNSA_ILi256EEESF_NSA_ILi128EEEEEENS_12float_e4m3_tENS5_IJlSC_lEEESI_SJ_NS4_8TiledMMAINS4_8MMA_AtomIJNS4_10MMA_TraitsINS4_25SM100_MMA_F8F6F4_2x1SM_SSEJSI_SI_fSF_SF_NS4_17integral_constantINS4_4UMMA5MajorELSQ_0EEESR_NSO_INSP_7ScaleInELSS_0EEEST_EEEEEENS4_6LayoutINS5_IJSC_SC_SC_EEENS5_IJNSA_ILi0EEESY_SY_EEEEENS5_IJNS4_10UnderscoreES11_S11_EEEEENS4_18SM100_TMA_2SM_LOADENS4_14ComposedLayoutINS4_7SwizzleILi3ELi4ELi3EEENS4_18smem_ptr_flag_bitsILi8EEENSW_INS5_IJNSA_ILi8EEESG_EEENS5_IJSG_SC_EEEEEEEvNS4_8identityES14_S1E_vS1F_EENS_8epilogue10collective18CollectiveEpilogueINS1H_23Sm100TmaWarpSpecializedILi4ELi2ELi64ELb0ELb0EEEJNS5_IJSG_SF_SG_EEENS5_IJNSW_ISG_SC_EENSW_INSA_ILi64EEESC_EEEEESI_SJ_SI_SJ_NS1H_6fusion15FusionCallbacksIS1L_NS1R_17LinearCombinationISI_fSI_fLNS_15FloatRoundStyleE2EEES1M_S1Q_JEEENS4_5SM1004TMEM4LOAD26SM100_TMEM_LOAD_32dp32b64xENS4_13SM90_TMA_LOADENS15_INS16_ILi2ELi4ELi3EEES19_NSW_INS5_IJS1A_S1O_EEENS5_IJS1O_SC_EEEEEEENS4_39AutoVectorizingCopyWithAssumedAlignmentILi128EEENS4_14SM90_TMA_STOREES26_S28_S28_EEEvvEEEEvNT_6ParamsE,(.L_x_191 - _ZN7cutlass13device_kernelINS_4gemm6kernel13GemmUniversalIN4cute5tupleIJiiiiEEENS1_10collective13CollectiveMmaINS1_35MainloopSm100TmaUmmaWarpSpecializedILi5ELi2ELi2ENS5_IJNS4_1CILi2EEENSA_ILi1EEESC_EEEEENS5_IJNSA_ILi256EEESF_NSA_ILi128EEEEEENS_12float_e4m3_tENS5_IJlSC_lEEESI_SJ_NS4_8TiledMMAINS4_8MMA_AtomIJNS4_10MMA_TraitsINS4_25SM100_MMA_F8F6F4_2x1SM_SSEJSI_SI_fSF_SF_NS4_17integral_constantINS4_4UMMA5MajorELSQ_0EEESR_NSO_INSP_7ScaleInELSS_0EEEST_EEEEEENS4_6LayoutINS5_IJSC_SC_SC_EEENS5_IJNSA_ILi0EEESY_SY_EEEEENS5_IJNS4_10UnderscoreES11_S11_EEEEENS4_18SM100_TMA_2SM_LOADENS4_14ComposedLayoutINS4_7SwizzleILi3ELi4ELi3EEENS4_18smem_ptr_flag_bitsILi8EEENSW_INS5_IJNSA_ILi8EEESG_EEENS5_IJSG_SC_EEEEEEEvNS4_8identityES14_S1E_vS1F_EENS_8epilogue10collective18CollectiveEpilogueINS1H_23Sm100TmaWarpSpecializedILi4ELi2ELi64ELb0ELb0EEEJNS5_IJSG_SF_SG_EEENS5_IJNSW_ISG_SC_EENSW_INSA_ILi64EEESC_EEEEESI_SJ_SI_SJ_NS1H_6fusion15FusionCallbacksIS1L_NS1R_17LinearCombinationISI_fSI_fLNS_15FloatRoundStyleE2EEES1M_S1Q_JEEENS4_5SM1004TMEM4LOAD26SM100_TMEM_LOAD_32dp32b64xENS4_13SM90_TMA_LOADENS15_INS16_ILi2ELi4ELi3EEES19_NSW_INS5_IJS1A_S1O_EEENS5_IJS1O_SC_EEEEEEENS4_39AutoVectorizingCopyWithAssumedAlignmentILi128EEENS4_14SM90_TMA_STOREES26_S28_S28_EEEvvEEEEvNT_6ParamsE)
        .other          _ZN7cutlass13device_kernelINS_4gemm6kernel13GemmUniversalIN4cute5tupleIJiiiiEEENS1_10collective13CollectiveMmaINS1_35MainloopSm100TmaUmmaWarpSpecializedILi5ELi2ELi2ENS5_IJNS4_1CILi2EEENSA_ILi1EEESC_EEEEENS5_IJNSA_ILi256EEESF_NSA_ILi128EEEEEENS_12float_e4m3_tENS5_IJlSC_lEEESI_SJ_NS4_8TiledMMAINS4_8MMA_AtomIJNS4_10MMA_TraitsINS4_25SM100_MMA_F8F6F4_2x1SM_SSEJSI_SI_fSF_SF_NS4_17integral_constantINS4_4UMMA5MajorELSQ_0EEESR_NSO_INSP_7ScaleInELSS_0EEEST_EEEEEENS4_6LayoutINS5_IJSC_SC_SC_EEENS5_IJNSA_ILi0EEESY_SY_EEEEENS5_IJNS4_10UnderscoreES11_S11_EEEEENS4_18SM100_TMA_2SM_LOADENS4_14ComposedLayoutINS4_7SwizzleILi3ELi4ELi3EEENS4_18smem_ptr_flag_bitsILi8EEENSW_INS5_IJNSA_ILi8EEESG_EEENS5_IJSG_SC_EEEEEEEvNS4_8identityES14_S1E_vS1F_EENS_8epilogue10collective18CollectiveEpilogueINS1H_23Sm100TmaWarpSpecializedILi4ELi2ELi64ELb0ELb0EEEJNS5_IJSG_SF_SG_EEENS5_IJNSW_ISG_SC_EENSW_INSA_ILi64EEESC_EEEEESI_SJ_SI_SJ_NS1H_6fusion15FusionCallbacksIS1L_NS1R_17LinearCombinationISI_fSI_fLNS_15FloatRoundStyleE2EEES1M_S1Q_JEEENS4_5SM1004TMEM4LOAD26SM100_TMEM_LOAD_32dp32b64xENS4_13SM90_TMA_LOADENS15_INS16_ILi2ELi4ELi3EEES19_NSW_INS5_IJS1A_S1O_EEENS5_IJS1O_SC_EEEEEEENS4_39AutoVectorizingCopyWithAssumedAlignmentILi128EEENS4_14SM90_TMA_STOREES26_S28_S28_EEEvvEEEEvNT_6ParamsE,@"STO_CUDA_ENTRY STV_DEFAULT"
_ZN7cutlass13device_kernelINS_4gemm6kernel13GemmUniversalIN4cute5tupleIJiiiiEEENS1_10collective13CollectiveMmaINS1_35MainloopSm100TmaUmmaWarpSpecializedILi5ELi2ELi2ENS5_IJNS4_1CILi2EEENSA_ILi1EEESC_EEEEENS5_IJNSA_ILi256EEESF_NSA_ILi128EEEEEENS_12float_e4m3_tENS5_IJlSC_lEEESI_SJ_NS4_8TiledMMAINS4_8MMA_AtomIJNS4_10MMA_TraitsINS4_25SM100_MMA_F8F6F4_2x1SM_SSEJSI_SI_fSF_SF_NS4_17integral_constantINS4_4UMMA5MajorELSQ_0EEESR_NSO_INSP_7ScaleInELSS_0EEEST_EEEEEENS4_6LayoutINS5_IJSC_SC_SC_EEENS5_IJNSA_ILi0EEESY_SY_EEEEENS5_IJNS4_10UnderscoreES11_S11_EEEEENS4_18SM100_TMA_2SM_LOADENS4_14ComposedLayoutINS4_7SwizzleILi3ELi4ELi3EEENS4_18smem_ptr_flag_bitsILi8EEENSW_INS5_IJNSA_ILi8EEESG_EEENS5_IJSG_SC_EEEEEEEvNS4_8identityES14_S1E_vS1F_EENS_8epilogue10collective18CollectiveEpilogueINS1H_23Sm100TmaWarpSpecializedILi4ELi2ELi64ELb0ELb0EEEJNS5_IJSG_SF_SG_EEENS5_IJNSW_ISG_SC_EENSW_INSA_ILi64EEESC_EEEEESI_SJ_SI_SJ_NS1H_6fusion15FusionCallbacksIS1L_NS1R_17LinearCombinationISI_fSI_fLNS_15FloatRoundStyleE2EEES1M_S1Q_JEEENS4_5SM1004TMEM4LOAD26SM100_TMEM_LOAD_32dp32b64xENS4_13SM90_TMA_LOADENS15_INS16_ILi2ELi4ELi3EEES19_NSW_INS5_IJS1A_S1O_EEENS5_IJS1O_SC_EEEEEEENS4_39AutoVectorizingCopyWithAssumedAlignmentILi128EEENS4_14SM90_TMA_STOREES26_S28_S28_EEEvvEEEEvNT_6ParamsE:
[----:B------:R-:W1:Y:S01]  /*0000*/  LDC R1, c[0x0][0x37c] ;  /* 0x0000df00ff017b82 */ /* 0x000e620000000800 */
[----:B------:R-:W2:Y:S01]  /*0010*/  S2R R185, SR_TID.X ;  /* 0x0000000000b97919 */ /* 0x000ea20000002100 */
[----:B------:R-:W3:Y:S06]  /*0020*/  LDCU.64 UR6, c[0x0][0x890] ;  /* 0x00011200ff0677ac */ /* 0x000eec0008000a00 */
[----:B------:R-:W4:Y:S01]  /*0030*/  S2UR UR37, SR_CgaCtaId ;  /* 0x00000000002579c3 */ /* 0x000f220000008800 */
[----:B------:R-:W-:Y:S02]  /*0040*/  PRMT R171, RZ, 0x7610, R171 ;  /* 0x00007610ffab7816 */ /* 0x000fe400000000ab */
[----:B------:R-:W-:Y:S01]  /*0050*/  ELECT P1, URZ, PT ;  /* 0x0000000000ff782f */ /* 0x000fe20003820000 */
[----:B------:R-:W1:Y:S01]  /*0060*/  LDCU.64 UR46, c[0x0][0x358] ;  /* 0x00006b00ff2e77ac */ /* 0x000e620008000a00 */
[----:B---3--:R-:W-:-:S04]  /*0070*/  UISETP.NE.U32.AND UP0, UPT, UR6, URZ, UPT ;  /* 0x000000ff0600728c */ /* 0x008fc8000bf05070 */
[----:B------:R-:W-:Y:S02]  /*0080*/  UISETP.NE.AND.EX UP0, UPT, UR7, URZ, UPT, UP0 ;  /* 0x000000ff0700728c */ /* 0x000fe4000bf05300 */
[----:B----4-:R-:W-:Y:S02]  /*0090*/  ULOP3.LUT UR5, UR37, 0x1, URZ, 0xc0, !UPT ;  /* 0x0000000125057892 */ /* 0x010fe4000f8ec0ff */
[----:B------:R-:W-:Y:S01]  /*00a0*/  ULOP3.LUT UR4, UR37, 0x1, URZ, 0x3c, !UPT ;  /* 0x0000000125047892 */ /* 0x000fe2000f8e3cff */
[----:B--2---:R-:W-:-:S05]  /*00b0*/  SHF.R.U32.HI R173, RZ, 0x5, R185 ;  /* 0x00000005ffad7819 */ /* 0x004fca00000116b9 */
[----:B------:R-:W2:Y:S02]  /*00c0*/  SHFL.IDX PT, R0, R173, RZ, 0x1f ;  /* 0x00001fffad007589 */ /* 0x000ea400000e0000 */
[----:B--2---:R-:W-:Y:S01]  /*00d0*/  R2UR UR10, R0 ;  /* 0x00000000000a72ca */ /* 0x004fe200000e0000 */
[----:B-1----:R-:W-:-:S14]  /*00e0*/  BRA.U UP0, `(.L_x_0) ;  /* 0x00000001002c7547 */ /* 0x002fdc000b800000 */
[----:B------:R-:W1:Y:S02]  /*00f0*/  LDCU.64 UR8, c[0x0][0x888] ;  /* 0x00011100ff0877ac */ /* 0x000e640008000a00 */
[----:B-1----:R-:W-:-:S04]  /*0100*/  UISETP.NE.U32.AND UP0, UPT, UR8, URZ, UPT ;  /* 0x000000ff0800728c */ /* 0x002fc8000bf05070 */
[----:B------:R-:W-:-:S09]  /*0110*/  UISETP.NE.AND.EX UP0, UPT, UR9, URZ, UPT, UP0 ;  /* 0x000000ff0900728c */ /* 0x000fd2000bf05300 */
[----:B------:R-:W-:Y:S05]  /*0120*/  BRA.U !UP0, `(.L_x_1) ;  /* 0x0000000108107547 */ /* 0x000fea000b800000 */
[----:B------:R-:W1:Y:S02]  /*0130*/  LDC.64 R2, c[0x0][0x888] ;  /* 0x00022200ff027b82 */ /* 0x000e640000000a00 */
[----:B-1----:R1:W5:Y:S01]  /*0140*/  LDG.E R81, desc[UR46][R2.64] ;  /* 0x0000002e02517981 */ /* 0x002362000c1e1900 */
[----:B------:R-:W-:Y:S01]  /*0150*/  HFMA2 R171, -RZ, RZ, 0, 5.9604644775390625e-08 ;  /* 0x00000001ffab7431 */ /* 0x000fe200000001ff */
[----:B------:R-:W-:Y:S05]  /*0160*/  BRA `(.L_x_0) ;  /* 0x00000000000c7947 */ /* 0x000fea0003800000 */
.L_x_1:
[----:B------:R-:W1:Y:S01]  /*0170*/  LDCU UR8, c[0x0][0x880] ;  /* 0x00011000ff0877ac */ /* 0x000e620008000800 */
[----:B------:R-:W-:Y:S01]  /*0180*/  HFMA2 R171, -RZ, RZ, 0, 5.9604644775390625e-08 ;  /* 0x00000001ffab7431 */ /* 0x000fe200000001ff */
[----:B-1----:R-:W-:-:S07]  /*0190*/  MOV R81, UR8 ;  /* 0x0000000800517c02 */ /* 0x002fce0008000f00 */
.L_x_0:
[----:B------:R-:W2:Y:S02]  /*01a0*/  LDCU.64 UR8, c[0x0][0x8b0] ;  /* 0x00011600ff0877ac */ /* 0x000ea40008000a00 */
[----:B--2---:R-:W-:-:S04]  /*01b0*/  UISETP.NE.U32.AND UP0, UPT, UR8, URZ, UPT ;  /* 0x000000ff0800728c */ /* 0x004fc8000bf05070 */
[----:B------:R-:W-:-:S09]  /*01c0*/  UISETP.NE.AND.EX UP0, UPT, UR9, URZ, UPT, UP0 ;  /* 0x000000ff0900728c */ /* 0x000fd2000bf05300 */
[----:B------:R-:W-:Y:S05]  /*01d0*/  BRA.U UP0, `(.L_x_2) ;  /* 0x0000000100247547 */ /* 0x000fea000b800000 */
[----:B------:R-:W2:Y:S02]  /*01e0*/  LDCU.64 UR8, c[0x0][0x8a8] ;  /* 0x00011500ff0877ac */ /* 0x000ea40008000a00 */
[----:B--2---:R-:W-:-:S04]  /*01f0*/  UISETP.NE.U32.AND UP0, UPT, UR8, URZ, UPT ;  /* 0x000000ff0800728c */ /* 0x004fc8000bf05070 */
[----:B------:R-:W-:-:S09]  /*0200*/  UISETP.NE.AND.EX UP0, UPT, UR9, URZ, UPT, UP0 ;  /* 0x000000ff0900728c */ /* 0x000fd2000bf05300 */
[----:B------:R-:W-:Y:S05]  /*0210*/  BRA.U !UP0, `(.L_x_3) ;  /* 0x00000001080c7547 */ /* 0x000fea000b800000 */
[----:B------:R-:W2:Y:S02]  /*0220*/  LDC.64 R78, c[0x0][0x8a8] ;  /* 0x00022a00ff4e7b82 */ /* 0x000ea40000000a00 */
[----:B--2---:R2:W5:Y:S01]  /*0230*/  LDG.E R78, desc[UR46][R78.64] ;  /* 0x0000002e4e4e7981 */ /* 0x004562000c1e1900 */
[----:B------:R-:W-:Y:S05]  /*0240*/  BRA `(.L_x_2) ;  /* 0x0000000000087947 */ /* 0x000fea0003800000 */
.L_x_3:
[----:B------:R-:W2:Y:S02]  /*0250*/  LDCU UR8, c[0x0][0x8a0] ;  /* 0x00011400ff0877ac */ /* 0x000ea40008000800 */
[----:B--2---:R-:W-:Y:S02]  /*0260*/  MOV R78, UR8 ;  /* 0x00000008004e7c02 */ /* 0x004fe40008000f00 */
.L_x_2:
[----:B------:R-:W-:Y:S01]  /*0270*/  IMAD.U32 R0, RZ, RZ, UR10 ;  /* 0x0000000aff007e24 */ /* 0x000fe2000f8e00ff */
[----:B------:R-:W-:Y:S04]  /*0280*/  BSSY.RECONVERGENT B0, `(.L_x_4) ;  /* 0x000000c000007945 */ /* 0x000fe80003800200 */
[C---:B------:R-:W-:Y:S02]  /*0290*/  ISETP.NE.OR P2, PT, R0.reuse, 0x1, !P1 ;  /* 0x000000010000780c */ /* 0x040fe40004f45670 */
[----:B------:R-:W-:-:S11]  /*02a0*/  ISETP.NE.OR P0, PT, R0, 0x3, !P1 ;  /* 0x000000030000780c */ /* 0x000fd60004f05670 */
[----:B------:R-:W-:Y:S05]  /*02b0*/  @P2 BRA `(.L_x_5) ;  /* 0x0000000000202947 */ /* 0x000fea0003800000 */
[----:B------:R-:W3:Y:S02]  /*02c0*/  LDCU.64 UR8, c[0x0][0x348] ;  /* 0x00006900ff0877ac */ /* 0x000ee40008000a00 */
[----:B---3--:R-:W-:Y:S02]  /*02d0*/  UIADD3 UR12, UP1, UPT, UR8, 0x80, URZ ;  /* 0x00000080080c7890 */ /* 0x008fe4000ff3e0ff */
[----:B------:R-:W-:Y:S02]  /*02e0*/  UIADD3 UR8, UP0, UPT, UR8, 0x180, URZ ;  /* 0x0000018008087890 */ /* 0x000fe4000ff1e0ff */
[----:B------:R-:W-:Y:S02]  /*02f0*/  UIADD3.X UR13, UPT, UPT, URZ, UR9, URZ, UP1, !UPT ;  /* 0x00000009ff0d7290 */ /* 0x000fe40008ffe4ff */
[----:B------:R-:W-:-:S07]  /*0300*/  UIADD3.X UR9, UPT, UPT, URZ, UR9, URZ, UP0, !UPT ;  /* 0x00000009ff097290 */ /* 0x000fce00087fe4ff */
[----:B------:R3:W-:Y:S02]  /*0310*/  UTMACCTL.PF [UR12] ;  /* 0x000000000c0079b9 */ /* 0x0007e40008040000 */
[----:B------:R3:W-:Y:S02]  /*0320*/  UTMACCTL.PF [UR8] ;  /* 0x00000000080079b9 */ /* 0x0007e40008040000 */
[----:B---3--:R-:W-:Y:S01]  /*0330*/  NOP ;  /* 0x0000000000007918 */ /* 0x008fe20000000000 */
.L_x_5:
[----:B------:R-:W-:Y:S05]  /*0340*/  BSYNC.RECONVERGENT B0 ;  /* 0x0000000000007941 */ /* 0x000fea0003800200 */
.L_x_4:
[----:B------:R-:W-:Y:S04]  /*0350*/  BSSY.RECONVERGENT B0, `(.L_x_6) ;  /* 0x000000a000007945 */ /* 0x000fe80003800200 */
        /* <DEDUP_REMOVED lines=9> */
.L_x_7:
[----:B------:R-:W-:Y:S05]  /*03f0*/  BSYNC.RECONVERGENT B0 ;  /* 0x0000000000007941 */ /* 0x000fea0003800200 */
.L_x_6:
[----:B------:R-:W3:Y:S01]  /*0400*/  LDCU.64 UR8, c[0x0][0x888] ;  /* 0x00011100ff0877ac */ /* 0x000ee20008000a00 */
[----:B------:R-:W-:Y:S02]  /*0410*/  UISETP.EQ.U32.AND UP1, UPT, UR6, URZ, UPT ;  /* 0x000000ff0600728c */ /* 0x000fe4000bf22070 */
[----:B------:R-:W-:Y:S02]  /*0420*/  UPLOP3.LUT UP5, UPT, UPT, UPT, UPT, 0x80, 0x8 ;  /* 0x000000000008789c */ /* 0x000fe40003faf070 */
[----:B---3--:R-:W-:-:S04]  /*0430*/  UISETP.NE.U32.AND UP0, UPT, UR8, URZ, UPT ;  /* 0x000000ff0800728c */ /* 0x008fc8000bf05070 */
[----:B------:R-:W-:-:S04]  /*0440*/  UISETP.NE.AND.EX UP0, UPT, UR9, URZ, UPT, UP0 ;  /* 0x000000ff0900728c */ /* 0x000fc8000bf05300 */
[----:B------:R-:W-:-:S04]  /*0450*/  UISETP.EQ.OR.EX UP2, UPT, UR7, URZ, !UP0, UP1 ;  /* 0x000000ff0700728c */ /* 0x000fc8000c742710 */
[----:B------:R-:W-:-:S05]  /*0460*/  UP2UR UR50, UPR, URZ, 0x4 ;  /* 0x00000004ff327883 */ /* 0x000fca0008000000 */
[----:B------:R-:W-:Y:S07]  /*0470*/  BRA.U !UP2, `(.L_x_8) ;  /* 0x000000010a207547 */ /* 0x000fee000b800000 */
[----:B------:R-:W-:Y:S01]  /*0480*/  UISETP.NE.U32.AND UP2, UPT, UR6, URZ, UPT ;  /* 0x000000ff0600728c */ /* 0x000fe2000bf45070 */
[----:B-----5:R-:W-:Y:S01]  /*0490*/  FSETP.NEU.AND P0, PT, R81, RZ, PT ;  /* 0x000000ff5100720b */ /* 0x020fe20003f0d000 */
[----:B------:R-:W-:Y:S02]  /*04a0*/  USEL UR6, URZ, 0xffffffff, UP0 ;  /* 0xffffffffff067887 */ /* 0x000fe40008000000 */
[----:B------:R-:W-:-:S10]  /*04b0*/  UISETP.NE.AND.EX UP2, UPT, UR7, URZ, UPT, UP2 ;  /* 0x000000ff0700728c */ /* 0x000fd4000bf45320 */
[----:B------:R-:W-:Y:S01]  /*04c0*/  VOTEU.ANY UP1, P0 ;  /* 0x0000000000ff7886 */ /* 0x000fe20000020100 */
[----:B------:R-:W-:-:S04]  /*04d0*/  @!UP2 USEL UR6, URZ, 0xffffffff, UP1 ;  /* 0xffffffffff06a887 */ /* 0x000fc80008800000 */
[----:B------:R-:W-:-:S04]  /*04e0*/  ULOP3.LUT UR6, UR6, 0x1, URZ, 0xc0, !UPT ;  /* 0x0000000106067892 */ /* 0x000fc8000f8ec0ff */
[----:B------:R-:W-:-:S11]  /*04f0*/  UISETP.NE.U32.AND UP5, UPT, UR6, 0x1, UPT ;  /* 0x000000010600788c */ /* 0x000fd6000bfa5070 */
.L_x_8:
[----:B------:R-:W3:Y:S01]  /*0500*/  SHFL.IDX PT, R0, R173, RZ, 0x1f ;  /* 0x00001fffad007589 */ /* 0x000ee200000e0000 */
[----:B------:R-:W-:-:S04]  /*0510*/  UISETP.NE.AND UP1, UPT, UR10, 0x2, UPT ;  /* 0x000000020a00788c */ /* 0x000fc8000bf25270 */
[----:B------:R-:W-:Y:S02]  /*0520*/  UISETP.EQ.AND UP2, UPT, UR5, URZ, !UP1 ;  /* 0x000000ff0500728c */ /* 0x000fe4000cf42270 */
[----:B------:R-:W-:-:S04]  /*0530*/  USEL UR6, URZ, 0x1, UP1 ;  /* 0x00000001ff067887 */ /* 0x000fc80008800000 */
[----:B------:R-:W-:Y:S02]  /*0540*/  PLOP3.LUT P5, PT, P1, PT, UP2, 0x80, 0x8 ;  /* 0x000000000008781c */ /* 0x000fe40000faf028 */
[----:B---3--:R-:W-:-:S13]  /*0550*/  ISETP.NE.AND P0, PT, R0, RZ, PT ;  /* 0x000000ff0000720c */ /* 0x008fda0003f05270 */
[----:B------:R-:W-:Y:S05]  /*0560*/  @P0 BRA `(.L_x_9) ;  /* 0x00000000004c0947 */ /* 0x000fea0003800000 */
[----:B------:R-:W-:Y:S01]  /*0570*/  UMOV UR8, 0x400 ;  /* 0x0000040000087882 */ /* 0x000fe20000000000 */
[----:B------:R-:W-:Y:S01]  /*0580*/  UMOV UR7, 0x1 ;  /* 0x0000000100077882 */ /* 0x000fe20000000000 */
[----:B------:R-:W-:Y:S02]  /*0590*/  ULEA UR8, UR37, UR8, 0x18 ;  /* 0x0000000825087291 */ /* 0x000fe4000f8ec0ff */
[----:B------:R-:W-:-:S04]  /*05a0*/  UIADD3 UR12, UPT, UPT, -UR7, 0x100000, URZ ;  /* 0x00100000070c7890 */ /* 0x000fc8000fffe1ff */
[----:B------:R-:W-:Y:S02]  /*05b0*/  USHF.L.U32 UR13, UR12, 0xb, URZ ;  /* 0x0000000b0c0d7899 */ /* 0x000fe400080006ff */
[----:B------:R-:W-:Y:S01]  /*05c0*/  USHF.L.U32 UR12, UR12, 0x1, URZ ;  /* 0x000000010c0c7899 */ /* 0x000fe200080006ff */
[----:B------:R-:W-:Y:S01]  /*05d0*/  ELECT P0, URZ, PT ;  /* 0x0000000000ff782f */ /* 0x000fe20003800000 */
[----:B------:R-:W3:Y:S10]  /*05e0*/  FENCE.VIEW.ASYNC.S ;  /* 0x00000000000073c6 */ /* 0x000ef40000000000 */
[----:B---3--:R3:W4:Y:S01]  /*05f0*/  SYNCS.EXCH.64 URZ, [UR8], UR12 ;  /* 0x0000000c08ff75b2 */ /* 0x0087220008000100 */
[----:B------:R3:W1:Y:S01]  /*0600*/  SYNCS.EXCH.64 URZ, [UR8+0x28], UR12 ;  /* 0x0000280c08ff75b2 */ /* 0x0006620008000100 */
        /* <DEDUP_REMOVED lines=8> */
[----:B------:R-:W-:Y:S01]  /*0690*/  NOP ;  /* 0x0000000000007918 */ /* 0x000fe20000000000 */
.L_x_9:
[----:B------:R-:W2:Y:S01]  /*06a0*/  SHFL.IDX PT, R0, R173, RZ, 0x1f ;  /* 0x00001fffad007589 */ /* 0x000ea200000e0000 */
[----:B------:R-:W-:Y:S01]  /*06b0*/  NOP ;  /* 0x0000000000007918 */ /* 0x000fe20000000000 */
[----:B--2---:R-:W-:-:S13]  /*06c0*/  ISETP.NE.AND P0, PT, R0, 0x1, PT ;  /* 0x000000010000780c */ /* 0x004fda0003f05270 */
[----:B------:R-:W-:Y:S05]  /*06d0*/  @P0 BRA `(.L_x_10) ;  /* 0x0000000000540947 */ /* 0x000fea0003800000 */
[----:B------:R-:W-:Y:S01]  /*06e0*/  UMOV UR9, 0x400 ;  /* 0x0000040000097882 */ /* 0x000fe20000000000 */
[----:B---3--:R-:W-:Y:S01]  /*06f0*/  UMOV UR8, 0x20 ;  /* 0x0000002000087882 */ /* 0x008fe20000000000 */
[----:B------:R-:W-:Y:S01]  /*0700*/  UMOV UR7, 0x80 ;  /* 0x0000008000077882 */ /* 0x000fe20000000000 */
[----:B------:R-:W-:Y:S02]  /*0710*/  ULEA UR9, UR37, UR9, 0x18 ;  /* 0x0000000925097291 */ /* 0x000fe4000f8ec0ff */
[----:B------:R-:W-:-:S04]  /*0720*/  UIADD3 UR12, UPT, UPT, -UR8, 0x100000, URZ ;  /* 0x00100000080c7890 */ /* 0x000fc8000fffe1ff */
[----:B------:R-:W-:Y:S02]  /*0730*/  USHF.L.U32 UR13, UR12, 0xb, URZ ;  /* 0x0000000b0c0d7899 */ /* 0x000fe400080006ff */
[----:B------:R-:W-:Y:S02]  /*0740*/  USHF.L.U32 UR12, UR12, 0x1, URZ ;  /* 0x000000010c0c7899 */ /* 0x000fe400080006ff */
[----:B------:R-:W-:-:S04]  /*0750*/  UIADD3 UR14, UPT, UPT, -UR7, 0x100000, URZ ;  /* 0x00100000070e7890 */ /* 0x000fc8000fffe1ff */
[----:B------:R-:W-:Y:S02]  /*0760*/  USHF.L.U32 UR15, UR14, 0xb, URZ ;  /* 0x0000000b0e0f7899 */ /* 0x000fe400080006ff */
[----:B------:R-:W-:Y:S01]  /*0770*/  USHF.L.U32 UR14, UR14, 0x1, URZ ;  /* 0x000000010e0e7899 */ /* 0x000fe200080006ff */
[----:B------:R-:W-:Y:S01]  /*0780*/  ELECT P0, URZ, PT ;  /* 0x0000000000ff782f */ /* 0x000fe20003800000 */
[----:B------:R-:W2:Y:S02]  /*0790*/  FENCE.VIEW.ASYNC.S ;  /* 0x00000000000073c6 */ /* 0x000ea40000000000 */
[----:B--2---:R2:W3:Y:S08]  /*07a0*/  SYNCS.EXCH.64 URZ, [UR9+0x50], UR12 ;  /* 0x0000500c09ff75b2 */ /* 0x0044f00008000100 */
        /* <DEDUP_REMOVED lines=8> */
.L_x_10:
[----:B------:R-:W4:Y:S01]  /*0830*/  SHFL.IDX PT, R0, R173, RZ, 0x1f ;  /* 0x00001fffad007589 */ /* 0x000f2200000e0000 */
[----:B------:R-:W-:Y:S01]  /*0840*/  NOP ;  /* 0x0000000000007918 */ /* 0x000fe20000000000 */
[----:B----4-:R-:W-:-:S13]  /*0850*/  ISETP.NE.AND P0, PT, R0, 0x3, PT ;  /* 0x000000030000780c */ /* 0x010fda0003f05270 */
[----:B------:R-:W-:Y:S05]  /*0860*/  @P0 BRA `(.L_x_11) ;  /* 0x00000000002c0947 */ /* 0x000fea0003800000 */
[----:B---3--:R-:W-:Y:S01]  /*0870*/  UMOV UR8, 0x400 ;  /* 0x0000040000087882 */ /* 0x008fe20000000000 */
[----:B------:R-:W-:Y:S01]  /*0880*/  UMOV UR7, 0x20 ;  /* 0x0000002000077882 */ /* 0x000fe20000000000 */
[----:B------:R-:W-:Y:S02]  /*0890*/  ULEA UR8, UR37, UR8, 0x18 ;  /* 0x0000000825087291 */ /* 0x000fe4000f8ec0ff */
[----:B--2---:R-:W-:-:S04]  /*08a0*/  UIADD3 UR12, UPT, UPT, -UR7, 0x100000, URZ ;  /* 0x00100000070c7890 */ /* 0x004fc8000fffe1ff */
[----:B------:R-:W-:Y:S02]  /*08b0*/  USHF.L.U32 UR13, UR12, 0xb, URZ ;  /* 0x0000000b0c0d7899 */ /* 0x000fe400080006ff */
[----:B------:R-:W-:Y:S01]  /*08c0*/  USHF.L.U32 UR12, UR12, 0x1, URZ ;  /* 0x000000010c0c7899 */ /* 0x000fe200080006ff */
[----:B------:R-:W-:Y:S01]  /*08d0*/  ELECT P0, URZ, PT ;  /* 0x0000000000ff782f */ /* 0x000fe20003800000 */
[----:B------:R-:W2:Y:S10]  /*08e0*/  FENCE.VIEW.ASYNC.S ;  /* 0x00000000000073c6 */ /* 0x000eb40000000000 */
[----:B--2---:R4:W2:Y:S01]  /*08f0*/  SYNCS.EXCH.64 URZ, [UR8+0x90], UR12 ;  /* 0x0000900c08ff75b2 */ /* 0x0048a20008000100 */
[----:B------:R4:W3:Y:S02]  /*0900*/  SYNCS.EXCH.64 URZ, [UR8+0x98], UR12 ;  /* 0x0000980c08ff75b2 */ /* 0x0008e40008000100 */
[----:B----4-:R-:W-:Y:S01]  /*0910*/  NOP ;  /* 0x0000000000007918 */ /* 0x010fe20000000000 */
.L_x_11:
[----:B------:R-:W4:Y:S01]  /*0920*/  SHFL.IDX PT, R0, R173, RZ, 0x1f ;  /* 0x00001fffad007589 */ /* 0x000f2200000e0000 */
[----:B------:R-:W-:Y:S01]  /*0930*/  NOP ;  /* 0x0000000000007918 */ /* 0x000fe20000000000 */
[----:B----4-:R-:W-:-:S13]  /*0940*/  ISETP.NE.AND P0, PT, R0, 0x4, PT ;  /* 0x000000040000780c */ /* 0x010fda0003f05270 */
[----:B------:R-:W-:Y:S05]  /*0950*/  @P0 BRA `(.L_x_12) ;  /* 0x0000000000480947 */ /* 0x000fea0003800000 */
[----:B--2---:R-:W-:Y:S01]  /*0960*/  UMOV UR9, 0x1e0 ;  /* 0x000001e000097882 */ /* 0x004fe20000000000 */
[----:B---3--:R-:W-:Y:S01]  /*0970*/  UMOV UR8, 0x400 ;  /* 0x0000040000087882 */ /* 0x008fe20000000000 */
[----:B------:R-:W-:Y:S01]  /*0980*/  USEL UR9, UR9, 0x1a0, UP5 ;  /* 0x000001a009097887 */ /* 0x000fe2000a800000 */
        /* <DEDUP_REMOVED lines=10> */
[----:B--2---:R4:W2:Y:S08]  /*0a30*/  SYNCS.EXCH.64 URZ, [UR8+0xa0], UR12 ;  /* 0x0000a00c08ff75b2 */ /* 0x0048b00008000100 */
[----:B------:R4:W3:Y:S01]  /*0a40*/  SYNCS.EXCH.64 URZ, [UR8+0xb0], UR14 ;  /* 0x0000b00e08ff75b2 */ /* 0x0008e20008000100 */
[----:B------:R4:W1:Y:S01]  /*0a50*/  SYNCS.EXCH.64 URZ, [UR8+0xa8], UR12 ;  /* 0x0000a80c08ff75b2 */ /* 0x0008620008000100 */
[----:B------:R4:W1:Y:S02]  /*0a60*/  SYNCS.EXCH.64 URZ, [UR8+0xb8], UR14 ;  /* 0x0000b80e08ff75b2 */ /* 0x0008640008000100 */
[----:B----4-:R-:W-:Y:S01]  /*0a70*/  NOP ;  /* 0x0000000000007918 */ /* 0x010fe20000000000 */
.L_x_12:
[----:B------:R-:W4:Y:S01]  /*0a80*/  SHFL.IDX PT, R0, R173, RZ, 0x1f ;  /* 0x00001fffad007589 */ /* 0x000f2200000e0000 */
[----:B------:R-:W-:Y:S01]  /*0a90*/  NOP ;  /* 0x0000000000007918 */ /* 0x000fe20000000000 */
[----:B----4-:R-:W-:-:S13]  /*0aa0*/  ISETP.NE.AND P0, PT, R0, 0x5, PT ;  /* 0x000000050000780c */ /* 0x010fda0003f05270 */
[----:B------:R-:W-:Y:S05]  /*0ab0*/  @P0 BRA `(.L_x_13) ;  /* 0x0000000000440947 */ /* 0x000fea0003800000 */
[----:B--2---:R-:W-:Y:S01]  /*0ac0*/  UMOV UR9, 0x400 ;  /* 0x0000040000097882 */ /* 0x004fe20000000000 */
        /* <DEDUP_REMOVED lines=16> */
.L_x_13:
[----:B------:R-:W4:Y:S01]  /*0bd0*/  SHFL.IDX PT, R0, R173, RZ, 0x1f ;  /* 0x00001fffad007589 */ /* 0x000f2200000e0000 */
[----:B------:R-:W-:Y:S01]  /*0be0*/  ISETP.NE.OR P1, PT, RZ, UR10, !P1 ;  /* 0x0000000aff007c0c */ /* 0x000fe2000cf25670 */
        /* <DEDUP_REMOVED lines=12> */
[----:B------:R4:W3:Y:S01]  /*0cb0*/  SYNCS.EXCH.64 URZ, [UR8+0xf0], UR12 ;  /* 0x0000f00c08ff75b2 */ /* 0x0008e20008000100 */
[----:B------:R4:W1:Y:S01]  /*0cc0*/  SYNCS.EXCH.64 URZ, [UR8+0xe8], UR12 ;  /* 0x0000e80c08ff75b2 */ /* 0x0008620008000100 */
[----:B------:R4:W1:Y:S02]  /*0cd0*/  SYNCS.EXCH.64 URZ, [UR8+0xf8], UR12 ;  /* 0x0000f80c08ff75b2 */ /* 0x0008640008000100 */
[----:B----4-:R-:W-:Y:S01]  /*0ce0*/  NOP ;  /* 0x0000000000007918 */ /* 0x010fe20000000000 */
.L_x_14:
[----:B------:R-:W-:Y:S01]  /*0cf0*/  VOTEU.ALL UP1, P1 ;  /* 0x0000000000ff7886 */ /* 0x000fe20000820000 */
[----:B---3--:R-:W3:Y:S01]  /*0d00*/  LDCU UR8, c[0x0][0x36c] ;  /* 0x00006d80ff0877ac */ /* 0x008ee20008000800 */
[----:B------:R-:W-:Y:S01]  /*0d10*/  NOP ;  /* 0x0000000000007918 */ /* 0x000fe20000000000 */
[----:B------:R-:W-:Y:S01]  /*0d20*/  LOP3.LUT R10, R185, 0x1f, RZ, 0xc0, !PT ;  /* 0x0000001fb90a7812 */ /* 0x000fe200078ec0ff */
[----:B--2---:R-:W-:Y:S01]  /*0d30*/  UMOV UR12, 0x20 ;  /* 0x00000020000c7882 */ /* 0x004fe20000000000 */
[----:B------:R-:W-:Y:S01]  /*0d40*/  @!UP1 UMOV UR7, 0x400 ;  /* 0x0000040000079882 */ /* 0x000fe20000000000 */
[----:B------:R-:W-:-:S04]  /*0d50*/  @!UP1 UIADD3 UR12, UPT, UPT, -UR12, 0x100000, URZ ;  /* 0x001000000c0c9890 */ /* 0x000fc8000fffe1ff */
[----:B------:R-:W-:Y:S02]  /*0d60*/  @!UP1 USHF.L.U32 UR13, UR12, 0xb, URZ ;  /* 0x0000000b0c0d9899 */ /* 0x000fe400080006ff */
[----:B------:R-:W-:Y:S02]  /*0d70*/  @!UP1 USHF.L.U32 UR12, UR12, 0x1, URZ ;  /* 0x000000010c0c9899 */ /* 0x000fe400080006ff */
[----:B------:R-:W-:Y:S01]  /*0d80*/  @!UP1 ULEA UR7, UR37, UR7, 0x18 ;  /* 0x0000000725079291 */ /* 0x000fe2000f8ec0ff */
[----:B------:R-:W-:Y:S01]  /*0d90*/  VOTEU.ALL UP1, P1 ;  /* 0x0000000000ff7886 */ /* 0x000fe20000820000 */
[----:B------:R-:W-:Y:S01]  /*0da0*/  UISETP.NE.AND UP4, UPT, UR10, URZ, UPT ;  /* 0x000000ff0a00728c */ /* 0x000fe2000bf85270 */
[----:B------:R-:W2:Y:S09]  /*0db0*/  FENCE.VIEW.ASYNC.S ;  /* 0x00000000000073c6 */ /* 0x000eb20000000000 */
[----:B--2---:R2:W4:Y:S01]  /*0dc0*/  @!UP1 SYNCS.EXCH.64 URZ, [UR7+0x100], UR12 ;  /* 0x0001000c07ff95b2 */ /* 0x0045220008000100 */
[----:B---3--:R-:W-:-:S09]  /*0dd0*/  UISETP.EQ.U32.AND UP1, UPT, UR8, 0x1, UPT ;  /* 0x000000010800788c */ /* 0x008fd2000bf22070 */
[----:B------:R-:W-:Y:S05]  /*0de0*/  BRA.U !UP1, `(.L_x_15) ;  /* 0x0000000109087547 */ /* 0x000fea000b800000 */
[----:B-1--4-:R-:W-:Y:S01]  /*0df0*/  UCGABAR_ARV ;  /* 0x00000000000079c7 */ /* 0x012fe20008000000 */
[----:B------:R-:W-:Y:S05]  /*0e00*/  BRA `(.L_x_16) ;  /* 0x0000000000047947 */ /* 0x000fea0003800000 */
.L_x_15:
[----:B-1--4-:R-:W-:Y:S01]  /*0e10*/  NOP ;  /* 0x0000000000007918 */ /* 0x012fe20000000000 */
.L_x_16:
[----:B------:R-:W1:Y:S01]  /*0e20*/  S2R R20, SR_CTAID.Y ;  /* 0x0000000000147919 */ /* 0x000e620000002600 */
[----:B------:R-:W-:-:S05]  /*0e30*/  CS2R.32 R170, SR_CgaSize ;  /* 0x0000000000aa7805 */ /* 0x000fca0000008a00 */
[----:B------:R-:W-:-:S05]  /*0e40*/  IMAD R170, R170, -0xa0, RZ ;  /* 0xffffff60aaaa7824 */ /* 0x000fca00078e02ff */
[----:B--2---:R-:W-:-:S14]  /*0e50*/  R2UR UR7, R170 ;  /* 0x00000000aa0772ca */ /* 0x004fdc00000e0000 */
[----:B------:R-:W2:Y:S01]  /*0e60*/  LDCU UR7, c[0x0][UR7+0x2b4] ;  /* 0x00005680070777ac */ /* 0x000ea20008000800 */
[----:B------:R-:W-:-:S05]  /*0e70*/  CS2R.32 R0, SR_CgaSize ;  /* 0x0000000000007805 */ /* 0x000fca0000008a00 */
[----:B------:R-:W-:-:S06]  /*0e80*/  IMAD R0, R0, -0xa0, RZ ;  /* 0xffffff6000007824 */ /* 0x000fcc00078e02ff */
[----:B------:R-:W3:Y:S01]  /*0e90*/  LDC R0, c[0x0][R0+0x2a4] ;  /* 0x0000a90000007b82 */ /* 0x000ee20000000800 */
[----:B------:R-:W-:Y:S01]  /*0ea0*/  PRMT R8, RZ, 0x7610, R8 ;  /* 0x00007610ff087816 */ /* 0x000fe20000000008 */
[----:B------:R-:W4:Y:S01]  /*0eb0*/  S2R R11, SR_CTAID.X ;  /* 0x00000000000b7919 */ /* 0x000f220000002500 */
[----:B------:R-:W-:-:S05]  /*0ec0*/  CS2R.32 R170, SR_CgaSize ;  /* 0x0000000000aa7805 */ /* 0x000fca0000008a00 */
[----:B------:R-:W-:-:S05]  /*0ed0*/  IMAD R170, R170, -0xa0, RZ ;  /* 0xffffff60aaaa7824 */ /* 0x000fca00078e02ff */
[----:B------:R-:W-:-:S14]  /*0ee0*/  R2UR UR8, R170 ;  /* 0x00000000aa0872ca */ /* 0x000fdc00000e0000 */
[----:B------:R-:W3:Y:S01]  /*0ef0*/  LDCU UR8, c[0x0][UR8+0x2b0] ;  /* 0x00005600080877ac */ /* 0x000ee20008000800 */
[----:B------:R-:W-:Y:S01]  /*0f00*/  UISETP.NE.AND UP2, UPT, UR10, 0x2, UPT ;  /* 0x000000020a00788c */ /* 0x000fe2000bf45270 */
[----:B------:R-:W2:Y:S01]  /*0f10*/  LDC R9, c[0x0][0xb24] ;  /* 0x0002c900ff097b82 */ /* 0x000ea20000000800 */
[----:B------:R-:W-:-:S05]  /*0f20*/  CS2R.32 R2, SR_CgaSize ;  /* 0x0000000000027805 */ /* 0x000fca0000008a00 */
[----:B------:R-:W-:-:S06]  /*0f30*/  IMAD R2, R2, -0xa0, RZ ;  /* 0xffffff6002027824 */ /* 0x000fcc00078e02ff */
[----:B------:R-:W3:Y:S08]  /*0f40*/  LDC R2, c[0x0][R2+0x2a0] ;  /* 0x0000a80002027b82 */ /* 0x000ef00000000800 */
[----:B------:R-:W3:Y:S01]  /*0f50*/  LDC R72, c[0x0][0xb24] ;  /* 0x0002c900ff487b82 */ /* 0x000ee20000000800 */
[----:B-1----:R-:W-:-:S07]  /*0f60*/  I2FP.F32.U32 R3, R20 ;  /* 0x0000001400037245 */ /* 0x002fce0000201000 */
[----:B------:R-:W1:Y:S01]  /*0f70*/  S2UR UR36, SR_CTAID.Z ;  /* 0x00000000002479c3 */ /* 0x000e620000002700 */
[----:B--2---:R-:W-:Y:S01]  /*0f80*/  ISETP.GE.AND P0, PT, R9, 0x1, PT ;  /* 0x000000010900780c */ /* 0x004fe20003f06270 */
[----:B----4-:R-:W-:Y:S01]  /*0f90*/  IMAD.MOV.U32 R21, RZ, RZ, R11 ;  /* 0x000000ffff157224 */ /* 0x010fe200078e000b */
[----:B------:R-:W-:Y:S01]  /*0fa0*/  I2FP.F32.U32 R4, R11 ;  /* 0x0000000b00047245 */ /* 0x000fe20000201000 */
[----:B------:R-:W-:Y:S01]  /*0fb0*/  FMUL R3, R3, UR7 ;  /* 0x0000000703037c20 */ /* 0x000fe20008400000 */
[----:B------:R-:W2:Y:S03]  /*0fc0*/  LDCU UR7, c[0x0][0xb30] ;  /* 0x00016600ff0777ac */ /* 0x000ea60008000800 */
[----:B---3--:R-:W-:Y:S01]  /*0fd0*/  FMUL R4, R4, UR8 ;  /* 0x0000000804047c20 */ /* 0x008fe20008400000 */
[----:B------:R-:W3:Y:S08]  /*0fe0*/  F2I.U32.TRUNC.NTZ R147, R3 ;  /* 0x0000000300937305 */ /* 0x000ef0000020f000 */
[----:B------:R-:W4:Y:S01]  /*0ff0*/  F2I.U32.TRUNC.NTZ R170, R4 ;  /* 0x0000000400aa7305 */ /* 0x000f22000020f000 */
[----:B--2---:R-:W-:Y:S01]  /*1000*/  UISETP.NE.AND UP3, UPT, UR7, 0x1, UPT ;  /* 0x000000010700788c */ /* 0x004fe2000bf65270 */
[----:B---3--:R-:W-:-:S05]  /*1010*/  IADD3 R147, PT, PT, -R147, RZ, RZ ;  /* 0x000000ff93937210 */ /* 0x008fca0007ffe1ff */
[----:B------:R-:W-:Y:S01]  /*1020*/  IMAD R147, R0, R147, R20 ;  /* 0x0000009300937224 */ /* 0x000fe200078e0214 */
[----:B------:R-:W-:Y:S01]  /*1030*/  PRMT R0, RZ, 0x7610, R0 ;  /* 0x00007610ff007816 */ /* 0x000fe20000000000 */
[----:B----4-:R-:W-:-:S04]  /*1040*/  IMAD.MOV R170, RZ, RZ, -R170 ;  /* 0x000000ffffaa7224 */ /* 0x010fc800078e0aaa */
[----:B------:R-:W-:Y:S01]  /*1050*/  IMAD R170, R2, R170, R11 ;  /* 0x000000aa02aa7224 */ /* 0x000fe200078e020b */
[----:B-1----:R-:W-:Y:S06]  /*1060*/  BRA.U UP4, `(.L_x_17) ;  /* 0x0000000104247547 */ /* 0x002fec000b800000 */
[----:B------:R-:W-:Y:S01]  /*1070*/  ISETP.NE.AND P1, PT, R147, RZ, PT ;  /* 0x000000ff9300720c */ /* 0x000fe20003f25270 */
[----:B------:R-:W-:Y:S01]  /*1080*/  IMAD.MOV.U32 R0, RZ, RZ, 0x3 ;  /* 0x00000003ff007424 */ /* 0x000fe200078e00ff */
[C---:B------:R-:W-:Y:S02]  /*1090*/  LOP3.LUT R3, R170.reuse, 0xfffffffe, RZ, 0xc0, !PT ;  /* 0xfffffffeaa037812 */ /* 0x040fe400078ec0ff */
[----:B------:R-:W-:Y:S02]  /*10a0*/  ISETP.LT.U32.OR P1, PT, R170, 0x2, !P1 ;  /* 0x00000002aa00780c */ /* 0x000fe40004f21470 */
[----:B------:R-:W-:Y:S02]  /*10b0*/  SHF.L.U32 R0, R0, R3, RZ ;  /* 0x0000000300007219 */ /* 0x000fe400000006ff */
[----:B------:R-:W-:Y:S02]  /*10c0*/  SEL R5, RZ, 0x1, !P1 ;  /* 0x00000001ff057807 */ /* 0x000fe40004800000 */
[----:B------:R-:W-:-:S05]  /*10d0*/  SEL R2, RZ, 0x2, !P1 ;  /* 0x00000002ff027807 */ /* 0x000fca0004800000 */
[----:B------:R-:W-:-:S05]  /*10e0*/  IMAD.IADD R2, R5, 0x1, R2 ;  /* 0x0000000105027824 */ /* 0x000fca00078e0202 */
[----:B------:R-:W-:Y:S02]  /*10f0*/  PRMT R8, R2, 0x7610, R8 ;  /* 0x0000761002087816 */ /* 0x000fe40000000008 */
.L_x_17:
[----:B------:R-:W-:Y:S05]  /*1100*/  @!P0 BRA `(.L_x_18) ;  /* 0x0000000000b88947 */ /* 0x000fea0003800000 */
[----:B------:R-:W1:Y:S01]  /*1110*/  LDC.64 R4, c[0x0][0xb18] ;  /* 0x0002c600ff047b82 */ /* 0x000e620000000a00 */
[----:B------:R-:W-:-:S07]  /*1120*/  ISETP.NE.AND P0, PT, R9, 0x1, PT ;  /* 0x000000010900780c */ /* 0x000fce0003f05270 */
[----:B------:R-:W2:Y:S08]  /*1130*/  LDC R14, c[0x0][0xb0c] ;  /* 0x0002c300ff0e7b82 */ /* 0x000eb00000000800 */
[----:B------:R-:W3:Y:S08]  /*1140*/  LDC R13, c[0x0][0x370] ;  /* 0x0000dc00ff0d7b82 */ /* 0x000ef00000000800 */
[----:B------:R-:W4:Y:S01]  /*1150*/  LDC R16, c[0x0][0x374] ;  /* 0x0000dd00ff107b82 */ /* 0x000f220000000800 */
[----:B-1----:R-:W-:-:S07]  /*1160*/  ISETP.NE.AND P1, PT, R4, 0x1, PT ;  /* 0x000000010400780c */ /* 0x002fce0003f25270 */
[----:B------:R-:W3:Y:S01]  /*1170*/  LDC.64 R6, c[0x0][0xb10] ;  /* 0x0002c400ff067b82 */ /* 0x000ee20000000a00 */
[----:B--2---:R-:W-:-:S07]  /*1180*/  ISETP.NE.AND P2, PT, R14, 0x1, PT ;  /* 0x000000010e00780c */ /* 0x004fce0003f45270 */
[----:B------:R-:W1:Y:S08]  /*1190*/  LDC R12, c[0x0][0xb20] ;  /* 0x0002c800ff0c7b82 */ /* 0x000e700000000800 */
[----:B------:R-:W2:Y:S01]  /*11a0*/  LDC.64 R2, c[0x0][0xb28] ;  /* 0x0002ca00ff027b82 */ /* 0x000ea20000000a00 */
[----:B----4-:R-:W-:-:S04]  /*11b0*/  IMAD.HI.U32 R15, R16, R5, RZ ;  /* 0x00000005100f7227 */ /* 0x010fc800078e00ff */
[----:B------:R-:W-:-:S04]  /*11c0*/  IMAD.HI.U32 R5, R20, R5, RZ ;  /* 0x0000000514057227 */ /* 0x000fc800078e00ff */
[----:B---3--:R-:W-:-:S04]  /*11d0*/  IMAD.HI.U32 R18, R13, R6, RZ ;  /* 0x000000060d127227 */ /* 0x008fc800078e00ff */
[C---:B------:R-:W-:Y:S01]  /*11e0*/  IMAD.HI.U32 R22, R11.reuse, R6, RZ ;  /* 0x000000060b167227 */ /* 0x040fe200078e00ff */
[-C--:B------:R-:W-:Y:S02]  /*11f0*/  @P2 SHF.R.U32.HI R13, RZ, R7.reuse, R18 ;  /* 0x00000007ff0d2219 */ /* 0x080fe40000011612 */
[-C--:B-1----:R-:W-:Y:S02]  /*1200*/  @P1 SHF.R.U32.HI R16, RZ, R12.reuse, R15 ;  /* 0x0000000cff101219 */ /* 0x082fe4000001160f */
[----:B------:R-:W-:Y:S02]  /*1210*/  SHF.R.U32.HI R5, RZ, R12, R5 ;  /* 0x0000000cff057219 */ /* 0x000fe40000011605 */
[----:B------:R-:W-:Y:S02]  /*1220*/  SHF.R.U32.HI R22, RZ, R7, R22 ;  /* 0x00000007ff167219 */ /* 0x000fe40000011616 */
[----:B------:R-:W-:Y:S01]  /*1230*/  SEL R5, R20, R5, !P1 ;  /* 0x0000000514057207 */ /* 0x000fe20004800000 */
[----:B--2---:R-:W-:Y:S01]  /*1240*/  IMAD.HI.U32 R18, R16, R2, RZ ;  /* 0x0000000210127227 */ /* 0x004fe200078e00ff */
[----:B------:R-:W-:-:S02]  /*1250*/  SEL R21, R11, R22, !P2 ;  /* 0x000000160b157207 */ /* 0x000fc40005000000 */
[----:B------:R-:W-:Y:S01]  /*1260*/  IADD3 R7, PT, PT, -R5, RZ, RZ ;  /* 0x000000ff05077210 */ /* 0x000fe20007ffe1ff */
[----:B------:R-:W-:Y:S01]  /*1270*/  IMAD.HI.U32 R6, R13, R2, RZ ;  /* 0x000000020d067227 */ /* 0x000fe200078e00ff */
[----:B------:R-:W-:-:S03]  /*1280*/  @P0 SHF.R.U32.HI R16, RZ, R3, R18 ;  /* 0x00000003ff100219 */ /* 0x000fc60000011612 */
[----:B------:R-:W-:Y:S01]  /*1290*/  IMAD R7, R4, R7, R20 ;  /* 0x0000000704077224 */ /* 0x000fe200078e0214 */
[----:B------:R-:W-:Y:S01]  /*12a0*/  @P0 SHF.R.U32.HI R13, RZ, R3, R6 ;  /* 0x00000003ff0d0219 */ /* 0x000fe20000011606 */
[----:B------:R-:W-:-:S04]  /*12b0*/  IMAD R16, R16, R9, RZ ;  /* 0x0000000910107224 */ /* 0x000fc800078e02ff */
[----:B------:R-:W-:Y:S01]  /*12c0*/  IMAD R6, R13, R9, RZ ;  /* 0x000000090d067224 */ /* 0x000fe200078e02ff */
[----:B------:R-:W-:-:S04]  /*12d0*/  ISETP.GE.AND P1, PT, R5, R16, PT ;  /* 0x000000100500720c */ /* 0x000fc80003f26270 */
[----:B------:R-:W-:Y:S01]  /*12e0*/  ISETP.GE.OR P1, PT, R21, R6, P1 ;  /* 0x000000061500720c */ /* 0x000fe20000f26670 */
[----:B------:R-:W-:-:S05]  /*12f0*/  IMAD.HI.U32 R6, R5, R2, RZ ;  /* 0x0000000205067227 */ /* 0x000fca00078e00ff */
[----:B------:R-:W-:-:S04]  /*1300*/  SHF.R.U32.HI R6, RZ, R3, R6 ;  /* 0x00000003ff067219 */ /* 0x000fc80000011606 */
[----:B------:R-:W-:-:S03]  /*1310*/  SEL R6, R5, R6, !P0 ;  /* 0x0000000605067207 */ /* 0x000fc60004000000 */
[----:B------:R-:W-:Y:S01]  /*1320*/  @!P1 IMAD.HI.U32 R12, R21, R2, RZ ;  /* 0x00000002150c9227 */ /* 0x000fe200078e00ff */
[----:B------:R-:W-:-:S04]  /*1330*/  IADD3 R2, PT, PT, -R6, RZ, RZ ;  /* 0x000000ff06027210 */ /* 0x000fc80007ffe1ff */
[----:B------:R-:W-:Y:S01]  /*1340*/  @!P1 SHF.R.U32.HI R12, RZ, R3, R12 ;  /* 0x00000003ff0c9219 */ /* 0x000fe2000001160c */
[----:B------:R-:W-:-:S03]  /*1350*/  IMAD R2, R9, R2, R5 ;  /* 0x0000000209027224 */ /* 0x000fc600078e0205 */
[----:B------:R-:W-:-:S05]  /*1360*/  @!P1 SEL R3, R21, R12, !P0 ;  /* 0x0000000c15039207 */ /* 0x000fca0004000000 */
[--C-:B------:R-:W-:Y:S02]  /*1370*/  @!P1 IMAD.IADD R6, R6, 0x1, -R3.reuse ;  /* 0x0000000106069824 */ /* 0x100fe400078e0a03 */
[----:B------:R-:W-:Y:S01]  /*1380*/  @!P1 IMAD R3, R2, R13, R3 ;  /* 0x0000000d02039224 */ /* 0x000fe200078e0203 */
[----:B------:R-:W-:Y:S01]  /*1390*/  IADD3 R2, PT, PT, -R21, RZ, RZ ;  /* 0x000000ff15027210 */ /* 0x000fe20007ffe1ff */
[----:B------:R-:W-:Y:S02]  /*13a0*/  @!P1 IMAD R5, R6, R9, R21 ;  /* 0x0000000906059224 */ /* 0x000fe400078e0215 */
[----:B------:R-:W-:Y:S02]  /*13b0*/  @!P1 IMAD.MOV.U32 R21, RZ, RZ, R3 ;  /* 0x000000ffff159224 */ /* 0x000fe400078e0003 */
[----:B------:R-:W-:Y:S02]  /*13c0*/  IMAD R2, R14, R2, R11 ;  /* 0x000000020e027224 */ /* 0x000fe400078e020b */
[----:B------:R-:W-:-:S02]  /*13d0*/  IMAD R20, R5, R4, R7 ;  /* 0x0000000405147224 */ /* 0x000fc400078e0207 */
[----:B------:R-:W-:Y:S02]  /*13e0*/  IMAD R21, R21, R14, R2 ;  /* 0x0000000e15157224 */ /* 0x000fe400078e0202 */
.L_x_18:
[----:B------:R-:W-:Y:S05]  /*13f0*/  BRA.U UP3, `(.L_x_19) ;  /* 0x0000000103407547 */ /* 0x000fea000b800000 */
[----:B------:R-:W1:Y:S08]  /*1400*/  LDC.64 R4, c[0x0][0xb10] ;  /* 0x0002c400ff047b82 */ /* 0x000e700000000a00 */
[----:B------:R-:W2:Y:S08]  /*1410*/  LDC.64 R2, c[0x0][0xb18] ;  /* 0x0002c600ff027b82 */ /* 0x000eb00000000a00 */
[----:B------:R-:W3:Y:S08]  /*1420*/  LDC R6, c[0x0][0xb20] ;  /* 0x0002c800ff067b82 */ /* 0x000ef00000000800 */
[----:B------:R-:W4:Y:S01]  /*1430*/  LDC R12, c[0x0][0xb0c] ;  /* 0x0002c300ff0c7b82 */ /* 0x000f220000000800 */
[----:B-1----:R-:W-:-:S05]  /*1440*/  IMAD.HI.U32 R4, R21, R4, RZ ;  /* 0x0000000415047227 */ /* 0x002fca00078e00ff */
[----:B------:R-:W-:Y:S01]  /*1450*/  SHF.R.U32.HI R4, RZ, R5, R4 ;  /* 0x00000005ff047219 */ /* 0x000fe20000011604 */
[----:B--2---:R-:W-:Y:S01]  /*1460*/  IMAD.HI.U32 R3, R20, R3, RZ ;  /* 0x0000000314037227 */ /* 0x004fe200078e00ff */
[----:B------:R-:W-:-:S04]  /*1470*/  ISETP.NE.AND P0, PT, R2, 0x1, PT ;  /* 0x000000010200780c */ /* 0x000fc80003f05270 */
[----:B---3--:R-:W-:-:S04]  /*1480*/  SHF.R.U32.HI R3, RZ, R6, R3 ;  /* 0x00000006ff037219 */ /* 0x008fc80000011603 */
[----:B------:R-:W-:Y:S02]  /*1490*/  SEL R3, R20, R3, !P0 ;  /* 0x0000000314037207 */ /* 0x000fe40004000000 */
[----:B----4-:R-:W-:-:S04]  /*14a0*/  ISETP.NE.AND P1, PT, R12, 0x1, PT ;  /* 0x000000010c00780c */ /* 0x010fc80003f25270 */
[----:B------:R-:W-:-:S05]  /*14b0*/  SEL R6, R21, R4, !P1 ;  /* 0x0000000415067207 */ /* 0x000fca0004800000 */
[----:B------:R-:W-:Y:S02]  /*14c0*/  IMAD.IADD R4, R3, 0x1, -R6 ;  /* 0x0000000103047824 */ /* 0x000fe400078e0a06 */
[----:B------:R-:W-:Y:S02]  /*14d0*/  IMAD.IADD R3, R6, 0x1, -R3 ;  /* 0x0000000106037824 */ /* 0x000fe400078e0a03 */
[----:B------:R-:W-:Y:S02]  /*14e0*/  IMAD R21, R4, R12, R21 ;  /* 0x0000000c04157224 */ /* 0x000fe400078e0215 */
[----:B------:R-:W-:Y:S02]  /*14f0*/  IMAD R20, R3, R2, R20 ;  /* 0x0000000203147224 */ /* 0x000fe400078e0214 */
.L_x_19:
[----:B------:R-:W-:Y:S05]  /*1500*/  BRA.U !UP1, `(.L_x_20) ;  /* 0x00000001090c7547 */ /* 0x000fea000b800000 */
[----:B------:R-:W-:Y:S01]  /*1510*/  UCGABAR_WAIT ;  /* 0x0000000000007dc7 */ /* 0x000fe20008000000 */
[----:B------:R-:W-:Y:S01]  /*1520*/  CCTL.IVALL ;  /* 0x00000000ff00798f */ /* 0x000fe20002000000 */
[----:B------:R-:W-:Y:S05]  /*1530*/  BRA `(.L_x_21) ;  /* 0x0000000000047947 */ /* 0x000fea0003800000 */
.L_x_20:
[----:B------:R-:W-:Y:S06]  /*1540*/  BAR.SYNC.DEFER_BLOCKING 0x0 ;  /* 0x0000000000007b1d */ /* 0x000fec0000010000 */
.L_x_21:
[----:B------:R-:W-:Y:S05]  /*1550*/  BRA.U UP2, `(.L_x_22) ;  /* 0x0000001102c87547 */ /* 0x000fea000b800000 */
[----:B------:R-:W1:Y:S01]  /*1560*/  LDCU UR4, c[0x0][0x38c] ;  /* 0x00007180ff0477ac */ /* 0x000e620008000800 */
[----:B------:R-:W2:Y:S01]  /*1570*/  LDC R9, c[0x0][0x370] ;  /* 0x0000dc00ff097b82 */ /* 0x000ea20000000800 */
[----:B------:R-:W-:Y:S01]  /*1580*/  IMAD.SHL.U32 R16, R11, 0x80, RZ ;  /* 0x000000800b107824 */ /* 0x000fe200078e00ff */
[----:B------:R-:W-:Y:S01]  /*1590*/  PLOP3.LUT P1, PT, PT, PT, UP5, 0x80, 0x8 ;  /* 0x000000000008781c */ /* 0x000fe20003f2f058 */
[----:B------:R-:W-:Y:S01]  /*15a0*/  UISETP.NE.AND UP1, UPT, UR10, URZ, UPT ;  /* 0x000000ff0a00728c */ /* 0x000fe2000bf25270 */
[----:B------:R-:W-:Y:S01]  /*15b0*/  ISETP.NE.AND P4, PT, R10, RZ, P5 ;  /* 0x000000ff0a00720c */ /* 0x000fe20002f85270 */
[----:B------:R-:W-:Y:S01]  /*15c0*/  IMAD.MOV.U32 R15, RZ, RZ, 0x1 ;  /* 0x00000001ff0f7424 */ /* 0x000fe200078e00ff */
[----:B------:R-:W-:Y:S01]  /*15d0*/  PLOP3.LUT P1, PT, P1, PT, PT, 0x8, 0x80 ;  /* 0x000000000080781c */ /* 0x000fe20000f2e170 */
[----:B------:R-:W-:Y:S01]  /*15e0*/  IMAD.MOV.U32 R14, RZ, RZ, RZ ;  /* 0x000000ffff0e7224 */ /* 0x000fe200078e00ff */
[----:B------:R-:W3:Y:S01]  /*15f0*/  LDC R0, c[0x0][0x374] ;  /* 0x0000dd00ff007b82 */ /* 0x000ee20000000800 */
[----:B------:R-:W-:Y:S01]  /*1600*/  CS2R R12, SRZ ;  /* 0x00000000000c7805 */ /* 0x000fe2000001ff00 */
[----:B------:R-:W-:Y:S01]  /*1610*/  IMAD.MOV.U32 R10, RZ, RZ, 0x1 ;  /* 0x00000001ff0a7424 */ /* 0x000fe200078e00ff */
[----:B------:R-:W-:Y:S01]  /*1620*/  LOP3.LUT R16, R16, 0x80, RZ, 0xc0, !PT ;  /* 0x0000008010107812 */ /* 0x000fe200078ec0ff */
[----:B------:R-:W4:Y:S01]  /*1630*/  LDCU.64 UR14, c[0x0][0x348] ;  /* 0x00006900ff0e77ac */ /* 0x000f220008000a00 */
[----:B------:R-:W-:-:S02]  /*1640*/  USEL UR22, UR6, 0x2, UP1 ;  /* 0x0000000206167887 */ /* 0x000fc40008800000 */
[----:B-1----:R-:W-:Y:S01]  /*1650*/  UIADD3 UR5, UPT, UPT, UR4, 0x7f, URZ ;  /* 0x0000007f04057890 */ /* 0x002fe2000fffe0ff */
[----:B------:R-:W-:-:S03]  /*1660*/  UMOV UR23, URZ ;  /* 0x000000ff00177c82 */ /* 0x000fc60008000000 */
[----:B------:R-:W-:-:S04]  /*1670*/  USHF.R.S32.HI UR7, URZ, 0x1f, UR5 ;  /* 0x0000001fff077899 */ /* 0x000fc80008011405 */
[----:B------:R-:W-:Y:S02]  /*1680*/  ULEA.HI UR7, UR7, UR5, URZ, 0x7 ;  /* 0x0000000507077291 */ /* 0x000fe4000f8f38ff */
[----:B------:R-:W-:Y:S02]  /*1690*/  UIADD3 UR5, UPT, UPT, UR4, -0x1, URZ ;  /* 0xffffffff04057890 */ /* 0x000fe4000fffe0ff */
[----:B------:R-:W-:Y:S02]  /*16a0*/  USHF.R.S32.HI UR7, URZ, 0x7, UR7 ;  /* 0x00000007ff077899 */ /* 0x000fe40008011407 */
[----:B------:R-:W-:Y:S02]  /*16b0*/  UISETP.GE.U32.AND UP2, UPT, UR5, -0xff, UPT ;  /* 0xffffff010500788c */ /* 0x000fe4000bf46070 */
[----:B------:R-:W-:Y:S02]  /*16c0*/  UISETP.LT.U32.AND UP0, UPT, UR7, 0x5, UPT ;  /* 0x000000050700788c */ /* 0x000fe4000bf01070 */
[----:B------:R-:W-:-:S02]  /*16d0*/  UIADD3 UR4, UPT, UPT, UR4, 0xfe, URZ ;  /* 0x000000fe04047890 */ /* 0x000fc4000fffe0ff */
[----:B------:R-:W-:-:S04]  /*16e0*/  USEL UR5, UR7, 0x5, UP0 ;  /* 0x0000000507057887 */ /* 0x000fc80008000000 */
[----:B------:R-:W-:Y:S02]  /*16f0*/  UIADD3 UR21, UPT, UPT, UR5, -0x1, URZ ;  /* 0xffffffff05157890 */ /* 0x000fe4000fffe0ff */
[----:B------:R-:W-:Y:S02]  /*1700*/  @UP2 UIADD3 UR21, UPT, UPT, UR5, URZ, URZ ;  /* 0x000000ff05152290 */ /* 0x000fe4000fffe0ff */
[----:B------:R-:W-:Y:S02]  /*1710*/  UIADD3 UR24, UPT, UPT, UR7, -UR5, URZ ;  /* 0x8000000507187290 */ /* 0x000fe4000fffe0ff */
[----:B------:R-:W-:Y:S02]  /*1720*/  UIADD3 UR13, UPT, UPT, UR21, 0x1, URZ ;  /* 0x00000001150d7890 */ /* 0x000fe4000fffe0ff */
[----:B--2-4-:R-:W-:-:S12]  /*1730*/  UIADD3 UR21, UPT, UPT, -UR21, URZ, URZ ;  /* 0x000000ff15157290 */ /* 0x014fd8000fffe1ff */
.L_x_42:
[----:B------:R-:W-:Y:S01]  /*1740*/  UISETP.NE.AND UP0, UPT, UR37, URZ, UPT ;  /* 0x000000ff2500728c */ /* 0x000fe2000bf05270 */
[----:B------:R-:W1:Y:S08]  /*1750*/  S2UR UR37, SR_CgaCtaId ;  /* 0x00000000002579c3 */ /* 0x000e700000008800 */
[----:B------:R-:W-:Y:S05]  /*1760*/  BRA.U UP0, `(.L_x_23) ;  /* 0x0000000100347547 */ /* 0x000fea000b800000 */
[----:B------:R-:W2:Y:S01]  /*1770*/  S2R R2, SR_CgaCtaId ;  /* 0x0000000000027919 */ /* 0x000ea20000008800 */
[----:B------:R-:W-:-:S04]  /*1780*/  MOV R3, 0x400 ;  /* 0x0000040000037802 */ /* 0x000fc80000000f00 */
[----:B--2---:R-:W-:Y:S02]  /*1790*/  LEA R3, R2, R3, 0x18 ;  /* 0x0000000302037211 */ /* 0x004fe400078ec0ff */
[----:B------:R-:W-:-:S03]  /*17a0*/  SHF.L.U32 R2, R10, 0x1f, RZ ;  /* 0x0000001f0a027819 */ /* 0x000fc600000006ff */
[----:B------:R-:W-:-:S04]  /*17b0*/  IMAD R3, R12, 0x8, R3 ;  /* 0x000000080c037824 */ /* 0x000fc800078e0203 */
[----:B------:R-:W2:Y:S02]  /*17c0*/  SYNCS.PHASECHK.TRANS64.TRYWAIT P0, [R3+URZ+0xf0], R2 ;  /* 0x0000f002030075a7 */ /* 0x000ea400080011ff */
[----:B--2---:R-:W-:Y:S05]  /*17d0*/  @!P0 BRA `(.L_x_24) ;  /* 0x000000a000048947 */ /* 0x004fea0003800000 */
.L_x_145:
[----:B------:R-:W-:Y:S01]  /*17e0*/  VIADD R12, R12, 0x1 ;  /* 0x000000010c0c7836 */ /* 0x000fe20000000000 */
[----:B------:R2:W-:Y:S04]  /*17f0*/  SYNCS.ARRIVE.TRANS64.A1T0 RZ, [R3+URZ+0xe0], RZ ;  /* 0x0000e0ff03ff79a7 */ /* 0x0005e800081000ff */
[----:B------:R-:W-:-:S04]  /*1800*/  ISETP.NE.AND P0, PT, R12, 0x2, PT ;  /* 0x000000020c00780c */ /* 0x000fc80003f05270 */
[----:B------:R-:W-:Y:S02]  /*1810*/  SEL R12, R12, RZ, P0 ;  /* 0x000000ff0c0c7207 */ /* 0x000fe40000000000 */
[----:B--2---:R-:W-:-:S04]  /*1820*/  SEL R3, RZ, 0x1, P0 ;  /* 0x00000001ff037807 */ /* 0x004fc80000000000 */
[----:B------:R-:W-:-:S07]  /*1830*/  LOP3.LUT R10, R10, R3, RZ, 0x3c, !PT ;  /* 0x000000030a0a7212 */ /* 0x000fce00078e3cff */
.L_x_23:
[----:B------:R-:W-:Y:S01]  /*1840*/  UMOV UR6, 0x400 ;  /* 0x0000040000067882 */ /* 0x000fe20000000000 */
[----:B------:R-:W-:Y:S01]  /*1850*/  LEA.HI R3, R21, R21, RZ, 0x1 ;  /* 0x0000001515037211 */ /* 0x000fe200078f08ff */
[----:B-1----:R-:W-:Y:S01]  /*1860*/  ULEA UR6, UR37, UR6, 0x18 ;  /* 0x0000000625067291 */ /* 0x002fe2000f8ec0ff */
[----:B------:R-:W-:Y:S01]  /*1870*/  SHF.L.U32 R2, R15, 0x1f, RZ ;  /* 0x0000001f0f027819 */ /* 0x000fe200000006ff */
[----:B------:R-:W-:Y:S01]  /*1880*/  UISETP.GE.U32.AND UP0, UPT, UR4, 0xff, UPT ;  /* 0x000000ff0400788c */ /* 0x000fe2000bf06070 */
[C---:B------:R-:W-:Y:S01]  /*1890*/  R2UR UR9, R16.reuse ;  /* 0x00000000100972ca */ /* 0x040fe200000e0000 */
[----:B------:R-:W-:Y:S01]  /*18a0*/  ULEA UR8, UR23, UR6, 0x3 ;  /* 0x0000000617087291 */ /* 0x000fe2000f8e18ff */
[----:B------:R-:W-:Y:S01]  /*18b0*/  IMAD.SHL.U32 R3, R3, 0x80, RZ ;  /* 0x0000008003037824 */ /* 0x000fe200078e00ff */
[----:B------:R-:W-:Y:S01]  /*18c0*/  R2UR UR11, R16 ;  /* 0x00000000100b72ca */ /* 0x000fe200000e0000 */
[----:B------:R-:W-:-:S03]  /*18d0*/  UMOV UR25, URZ ;  /* 0x000000ff00197c82 */ /* 0x000fc60008000000 */
[----:B------:R-:W-:-:S03]  /*18e0*/  R2UR UR35, R3 ;  /* 0x00000000032372ca */ /* 0x000fc600000e0000 */
[----:B------:R1:W2:Y:S01]  /*18f0*/  SYNCS.PHASECHK.TRANS64.TRYWAIT P0, [UR8+0x28], R2 ;  /* 0x00002802ff0075a7 */ /* 0x0002a20008001108 */
[----:B------:R-:W-:-:S09]  /*1900*/  R2UR UR8, R20 ;  /* 0x00000000140872ca */ /* 0x000fd200000e0000 */
[----:B------:R-:W-:-:S04]  /*1910*/  ULOP3.LUT UR35, UR9, 0xffffff00, UR35, 0xf8, !UPT ;  /* 0xffffff0009237892 */ /* 0x000fc8000f8ef823 */
[----:B------:R-:W-:Y:S01]  /*1920*/  ULEA UR11, UR8, UR11, 0x8 ;  /* 0x0000000b080b7291 */ /* 0x000fe2000f8e40ff */
[----:B------:R-:W-:Y:S11]  /*1930*/  BRA.U !UP0, `(.L_x_25) ;  /* 0x0000000108bc7547 */ /* 0x000ff6000b800000 */
[----:B------:R-:W-:Y:S01]  /*1940*/  UMOV UR16, UR21 ;  /* 0x0000001500107c82 */ /* 0x000fe20008000000 */
[----:B------:R-:W-:Y:S01]  /*1950*/  UMOV UR17, UR23 ;  /* 0x0000001700117c82 */ /* 0x000fe20008000000 */
[----:B------:R-:W-:-:S05]  /*1960*/  UMOV UR34, URZ ;  /* 0x000000ff00227c82 */ /* 0x000fca0008000000 */
.L_x_31:
[----:B------:R-:W-:Y:S01]  /*1970*/  ULEA UR33, UR17, UR6, 0x3 ;  /* 0x0000000611217291 */ /* 0x000fe2000f8e18ff */
[----:B------:R-:W-:Y:S01]  /*1980*/  @P5 MOV R3, 0x10000 ;  /* 0x0001000000035802 */ /* 0x000fe20000000f00 */
[----:B-12-4-:R-:W-:Y:S10]  /*1990*/  @P0 BRA `(.L_x_26) ;  /* 0x00000000000c0947 */ /* 0x016ff40003800000 */
[----:B------:R-:W-:-:S04]  /*19a0*/  SHF.L.U32 R5, R15, 0x1f, RZ ;  /* 0x0000001f0f057819 */ /* 0x000fc800000006ff */
[----:B------:R-:W2:Y:S02]  /*19b0*/  SYNCS.PHASECHK.TRANS64.TRYWAIT P0, [UR33+0x28], R5 ;  /* 0x00002805ff0075a7 */ /* 0x000ea40008001121 */
[----:B--2---:R-:W-:Y:S05]  /*19c0*/  @!P0 BRA `(.L_x_27) ;  /* 0x0000009c009c8947 */ /* 0x004fea0003800000 */
.L_x_26:
[----:B------:R2:W-:Y:S01]  /*19d0*/  @P5 SYNCS.ARRIVE.TRANS64 RZ, [UR33], R3 ;  /* 0x00000003ffff59a7 */ /* 0x0005e20008000021 */
[----:B------:R-:W-:Y:S02]  /*19e0*/  ULOP3.LUT UR8, UR22, 0x2, URZ, 0xfc, !UPT ;  /* 0x0000000216087892 */ /* 0x000fe4000f8efcff */
[----:B------:R-:W-:Y:S02]  /*19f0*/  UIADD3 UR16, UPT, UPT, UR16, 0x1, URZ ;  /* 0x0000000110107890 */ /* 0x000fe4000fffe0ff */
[----:B------:R-:W-:Y:S02]  /*1a00*/  UISETP.NE.AND UP0, UPT, UR8, 0x2, UPT ;  /* 0x000000020800788c */ /* 0x000fe4000bf05270 */
[----:B------:R-:W-:-:S07]  /*1a10*/  UISETP.NE.AND UP2, UPT, UR16, 0x1, UPT ;  /* 0x000000011000788c */ /* 0x000fce000bf45270 */
[----:B------:R-:W-:Y:S05]  /*1a20*/  BRA.U UP0, `(.L_x_28) ;  /* 0x0000000100047547 */ /* 0x000fea000b800000 */
[----:B------:R-:W-:Y:S05]  /*1a30*/  BPT.TRAP 0x1 ;  /* 0x000000040000795c */ /* 0x000fea0000300000 */
.L_x_28:
[----:B------:R-:W-:Y:S04]  /*1a40*/  BSSY.RECONVERGENT B0, `(.L_x_29) ;  /* 0x0000003000007945 */ /* 0x000fe80003800200 */
[----:B------:R-:W-:Y:S05]  /*1a50*/  @!P4 BRA `(.L_x_30) ;  /* 0x000000000004c947 */ /* 0x000fea0003800000 */
[----:B------:R-:W-:Y:S05]  /*1a60*/  BPT.TRAP 0x1 ;  /* 0x000000040000795c */ /* 0x000fea0000300000 */
.L_x_30:
[----:B------:R-:W-:Y:S05]  /*1a70*/  BSYNC.RECONVERGENT B0 ;  /* 0x0000000000007941 */ /* 0x000fea0003800200 */
.L_x_29:
[----:B------:R-:W-:Y:S02]  /*1a80*/  UIADD3 UR23, UPT, UPT, UR17, 0x1, URZ ;  /* 0x0000000111177890 */ /* 0x000fe4000fffe0ff */
[----:B------:R-:W-:Y:S02]  /*1a90*/  UIADD3 UR28, UP1, UPT, UR14, 0x80, URZ ;  /* 0x000000800e1c7890 */ /* 0x000fe4000ff3e0ff */
[----:B------:R-:W-:Y:S02]  /*1aa0*/  UISETP.NE.AND UP0, UPT, UR23, 0x5, UPT ;  /* 0x000000051700788c */ /* 0x000fe4000bf05270 */
[----:B------:R-:W-:Y:S02]  /*1ab0*/  ULOP3.LUT UR33, UR33, 0xfefffff8, URZ, 0xc0, !UPT ;  /* 0xfefffff821217892 */ /* 0x000fe4000f8ec0ff */
[----:B------:R-:W-:Y:S02]  /*1ac0*/  USEL UR9, URZ, 0x1, UP0 ;  /* 0x00000001ff097887 */ /* 0x000fe40008000000 */
[----:B------:R-:W-:-:S02]  /*1ad0*/  USEL UR23, UR23, URZ, UP0 ;  /* 0x000000ff17177287 */ /* 0x000fc40008000000 */
[----:B------:R-:W-:Y:S02]  /*1ae0*/  UIADD3 UR26, UP0, UPT, UR14, 0x180, URZ ;  /* 0x000001800e1a7890 */ /* 0x000fe4000ff1e0ff */
[----:B------:R-:W-:Y:S01]  /*1af0*/  ULEA UR8, UR23, UR6, 0x3 ;  /* 0x0000000617087291 */ /* 0x000fe2000f8e18ff */
[----:B------:R-:W-:Y:S01]  /*1b00*/  LOP3.LUT R15, R15, UR9, RZ, 0x3c, !PT ;  /* 0x000000090f0f7c12 */ /* 0x000fe2000f8e3cff */
[----:B------:R-:W-:Y:S02]  /*1b10*/  UIADD3.X UR29, UPT, UPT, URZ, UR15, URZ, UP1, !UPT ;  /* 0x0000000fff1d7290 */ /* 0x000fe40008ffe4ff */
[----:B------:R-:W-:Y:S01]  /*1b20*/  UIADD3.X UR27, UPT, UPT, URZ, UR15, URZ, UP0, !UPT ;  /* 0x0000000fff1b7290 */ /* 0x000fe200087fe4ff */
[----:B-1----:R-:W-:Y:S01]  /*1b30*/  SHF.L.U32 R2, R15, 0x1f, RZ ;  /* 0x0000001f0f027819 */ /* 0x002fe200000006ff */
[----:B------:R-:W-:Y:S01]  /*1b40*/  UMOV UR18, 0x0 ;  /* 0x0000000000127882 */ /* 0x000fe20000000000 */
[----:B------:R-:W-:Y:S01]  /*1b50*/  UMOV UR19, 0x10000000 ;  /* 0x1000000000137882 */ /* 0x000fe20000000000 */
[----:B------:R-:W-:Y:S01]  /*1b60*/  UMOV UR10, UR34 ;  /* 0x00000022000a7c82 */ /* 0x000fe20008000000 */
[----:B------:R4:W1:Y:S01]  /*1b70*/  SYNCS.PHASECHK.TRANS64.TRYWAIT P0, [UR8+0x28], R2 ;  /* 0x00002802ff0075a7 */ /* 0x0008620008001108 */
[----:B------:R-:W-:Y:S01]  /*1b80*/  ULEA UR8, UR17, UR6, 0xe ;  /* 0x0000000611087291 */ /* 0x000fe2000f8e70ff */
[----:B------:R-:W-:Y:S01]  /*1b90*/  UMOV UR12, UR36 ;  /* 0x00000024000c7c82 */ /* 0x000fe20008000000 */
[----:B------:R-:W-:-:S02]  /*1ba0*/  UMOV UR9, UR33 ;  /* 0x0000002100097c82 */ /* 0x000fc40008000000 */
[----:B------:R-:W-:Y:S02]  /*1bb0*/  UIADD3 UR32, UPT, UPT, UR8, 0xc400, URZ ;  /* 0x0000c40008207890 */ /* 0x000fe4000fffe0ff */
[----:B------:R-:W-:Y:S01]  /*1bc0*/  UIADD3 UR8, UPT, UPT, UR8, 0x20400, URZ ;  /* 0x0002040008087890 */ /* 0x000fe2000fffe0ff */
[----:B------:R-:W-:Y:S01]  /*1bd0*/  UMOV UR25, UR13 ;  /* 0x0000000d00197c82 */ /* 0x000fe20008000000 */
[----:B------:R-:W-:-:S05]  /*1be0*/  UMOV UR17, UR23 ;  /* 0x0000001700117c82 */ /* 0x000fca0008000000 */
[----:B------:R2:W-:Y:S02]  /*1bf0*/  UTMALDG.3D.2CTA [UR32], [UR28], desc[UR18] ;  /* 0x000012201c0075b4 */ /* 0x0005e40008211000 */
[----:B------:R4:W-:Y:S01]  /*1c00*/  UTMALDG.3D.2CTA [UR8], [UR26], desc[UR18] ;  /* 0x000012081a0075b4 */ /* 0x0009e20008211000 */
[----:B--2---:R-:W-:Y:S01]  /*1c10*/  UIADD3 UR34, UPT, UPT, UR34, 0x80, URZ ;  /* 0x0000008022227890 */ /* 0x004fe2000fffe0ff */
[----:B------:R-:W-:Y:S11]  /*1c20*/  BRA.U UP2, `(.L_x_31) ;  /* 0xfffffffd02507547 */ /* 0x000ff6000b83ffff */
.L_x_25:
[----:B----4-:R-:W-:Y:S01]  /*1c30*/  ULEA UR8, UR23, UR6, 0x3 ;  /* 0x0000000617087291 */ /* 0x010fe2000f8e18ff */
[----:B-1----:R-:W-:Y:S01]  /*1c40*/  SHF.L.U32 R2, R15, 0x1f, RZ ;  /* 0x0000001f0f027819 */ /* 0x002fe200000006ff */
[----:B------:R-:W-:Y:S01]  /*1c50*/  @!P1 SYNCS.ARRIVE.TRANS64.A1T0 RZ, [UR6+0x98], RZ ;  /* 0x000098ffffff99a7 */ /* 0x000fe20008100006 */
[----:B------:R-:W-:-:S06]  /*1c60*/  UISETP.GT.AND UP0, UPT, UR7, UR5, UPT ;  /* 0x000000050700728c */ /* 0x000fcc000bf04270 */
[----:B--2---:R1:W2:Y:S03]  /*1c70*/  SYNCS.PHASECHK.TRANS64.TRYWAIT P0, [UR8+0x28], R2 ;  /* 0x00002802ff0075a7 */ /* 0x0042a60008001108 */
[----:B------:R-:W-:Y:S05]  /*1c80*/  BRA.U !UP0, `(.L_x_32) ;  /* 0x0000000108bc7547 */ /* 0x000fea000b800000 */
[----:B------:R-:W-:Y:S01]  /*1c90*/  UIADD3 UR26, UPT, UPT, UR24, UR25, URZ ;  /* 0x00000019181a7290 */ /* 0x000fe2000fffe0ff */
[----:B------:R-:W-:-:S11]  /*1ca0*/  UMOV UR27, UR23 ;  /* 0x00000017001b7c82 */ /* 0x000fd60008000000 */
.L_x_38:
[----:B------:R-:W-:Y:S01]  /*1cb0*/  ULEA UR17, UR27, UR6, 0x3 ;  /* 0x000000061b117291 */ /* 0x000fe2000f8e18ff */
[----:B--2---:R-:W-:Y:S01]  /*1cc0*/  @P5 MOV R3, 0x10000 ;  /* 0x0001000000035802 */ /* 0x004fe20000000f00 */
[----:B-12---:R-:W-:Y:S10]  /*1cd0*/  @P0 BRA `(.L_x_33) ;  /* 0x00000000000c0947 */ /* 0x006ff40003800000 */
[----:B------:R-:W-:-:S04]  /*1ce0*/  SHF.L.U32 R5, R15, 0x1f, RZ ;  /* 0x0000001f0f057819 */ /* 0x000fc800000006ff */
[----:B------:R-:W2:Y:S02]  /*1cf0*/  SYNCS.PHASECHK.TRANS64.TRYWAIT P0, [UR17+0x28], R5 ;  /* 0x00002805ff0075a7 */ /* 0x000ea40008001111 */
[----:B--2---:R-:W-:Y:S05]  /*1d00*/  @!P0 BRA `(.L_x_34) ;  /* 0x0000009800e48947 */ /* 0x004fea0003800000 */
.L_x_33:
[----:B------:R2:W-:Y:S01]  /*1d10*/  @P5 SYNCS.ARRIVE.TRANS64 RZ, [UR17], R3 ;  /* 0x00000003ffff59a7 */ /* 0x0005e20008000011 */
[----:B------:R-:W-:-:S04]  /*1d20*/  ULOP3.LUT UR8, UR22, 0x2, URZ, 0xfc, !UPT ;  /* 0x0000000216087892 */ /* 0x000fc8000f8efcff */
[----:B------:R-:W-:-:S09]  /*1d30*/  UISETP.NE.AND UP0, UPT, UR8, 0x2, UPT ;  /* 0x000000020800788c */ /* 0x000fd2000bf05270 */
[----:B------:R-:W-:Y:S05]  /*1d40*/  BRA.U UP0, `(.L_x_35) ;  /* 0x0000000100047547 */ /* 0x000fea000b800000 */
[----:B------:R-:W-:Y:S05]  /*1d50*/  BPT.TRAP 0x1 ;  /* 0x000000040000795c */ /* 0x000fea0000300000 */
.L_x_35:
[----:B------:R-:W-:Y:S04]  /*1d60*/  BSSY.RECONVERGENT B0, `(.L_x_36) ;  /* 0x0000003000007945 */ /* 0x000fe80003800200 */
[----:B------:R-:W-:Y:S05]  /*1d70*/  @!P4 BRA `(.L_x_37) ;  /* 0x000000000004c947 */ /* 0x000fea0003800000 */
[----:B------:R-:W-:Y:S05]  /*1d80*/  BPT.TRAP 0x1 ;  /* 0x000000040000795c */ /* 0x000fea0000300000 */
.L_x_37:
[----:B------:R-:W-:Y:S05]  /*1d90*/  BSYNC.RECONVERGENT B0 ;  /* 0x0000000000007941 */ /* 0x000fea0003800200 */
.L_x_36:
[----:B------:R-:W-:Y:S02]  /*1da0*/  UIADD3 UR23, UPT, UPT, UR27, 0x1, URZ ;  /* 0x000000011b177890 */ /* 0x000fe4000fffe0ff */
[----:B------:R-:W-:Y:S02]  /*1db0*/  UIADD3 UR32, UP1, UPT, UR14, 0x80, URZ ;  /* 0x000000800e207890 */ /* 0x000fe4000ff3e0ff */
[----:B------:R-:W-:Y:S02]  /*1dc0*/  UISETP.NE.AND UP0, UPT, UR23, 0x5, UPT ;  /* 0x000000051700788c */ /* 0x000fe4000bf05270 */
[----:B------:R-:W-:Y:S02]  /*1dd0*/  USHF.L.U32 UR18, UR25, 0x7, URZ ;  /* 0x0000000719127899 */ /* 0x000fe400080006ff */
[----:B------:R-:W-:Y:S02]  /*1de0*/  USEL UR9, URZ, 0x1, UP0 ;  /* 0x00000001ff097887 */ /* 0x000fe40008000000 */
[----:B------:R-:W-:-:S02]  /*1df0*/  USEL UR23, UR23, URZ, UP0 ;  /* 0x000000ff17177287 */ /* 0x000fc40008000000 */
[----:B------:R-:W-:Y:S02]  /*1e00*/  UIADD3 UR30, UP0, UPT, UR14, 0x180, URZ ;  /* 0x000001800e1e7890 */ /* 0x000fe4000ff1e0ff */
[----:B------:R-:W-:Y:S01]  /*1e10*/  ULEA UR8, UR23, UR6, 0x3 ;  /* 0x0000000617087291 */ /* 0x000fe2000f8e18ff */
[----:B------:R-:W-:Y:S01]  /*1e20*/  LOP3.LUT R15, R15, UR9, RZ, 0x3c, !PT ;  /* 0x000000090f0f7c12 */ /* 0x000fe2000f8e3cff */
[----:B------:R-:W-:Y:S02]  /*1e30*/  ULOP3.LUT UR17, UR17, 0xfefffff8, URZ, 0xc0, !UPT ;  /* 0xfefffff811117892 */ /* 0x000fe4000f8ec0ff */
[----:B------:R-:W-:Y:S01]  /*1e40*/  UIADD3.X UR33, UPT, UPT, URZ, UR15, URZ, UP1, !UPT ;  /* 0x0000000fff217290 */ /* 0x000fe20008ffe4ff */
[----:B-1----:R-:W-:Y:S01]  /*1e50*/  SHF.L.U32 R2, R15, 0x1f, RZ ;  /* 0x0000001f0f027819 */ /* 0x002fe200000006ff */
[----:B------:R-:W-:Y:S01]  /*1e60*/  UIADD3.X UR31, UPT, UPT, URZ, UR15, URZ, UP0, !UPT ;  /* 0x0000000fff1f7290 */ /* 0x000fe200087fe4ff */
[----:B------:R-:W-:Y:S02]  /*1e70*/  UMOV UR28, 0x0 ;  /* 0x00000000001c7882 */ /* 0x000fe40000000000 */
[----:B------:R4:W1:Y:S01]  /*1e80*/  SYNCS.PHASECHK.TRANS64.TRYWAIT P0, [UR8+0x28], R2 ;  /* 0x00002802ff0075a7 */ /* 0x0008620008001108 */
[----:B------:R-:W-:Y:S01]  /*1e90*/  ULEA UR8, UR27, UR6, 0xe ;  /* 0x000000061b087291 */ /* 0x000fe2000f8e70ff */
[----:B------:R-:W-:Y:S01]  /*1ea0*/  UMOV UR29, 0x10000000 ;  /* 0x10000000001d7882 */ /* 0x000fe20000000000 */
[----:B------:R-:W-:-:S02]  /*1eb0*/  UMOV UR19, UR35 ;  /* 0x0000002300137c82 */ /* 0x000fc40008000000 */
[----:B------:R-:W-:Y:S02]  /*1ec0*/  UIADD3 UR16, UPT, UPT, UR8, 0xc400, URZ ;  /* 0x0000c40008107890 */ /* 0x000fe4000fffe0ff */
[----:B------:R-:W-:Y:S01]  /*1ed0*/  UIADD3 UR8, UPT, UPT, UR8, 0x20400, URZ ;  /* 0x0002040008087890 */ /* 0x000fe2000fffe0ff */
[----:B------:R-:W-:Y:S01]  /*1ee0*/  UMOV UR20, UR36 ;  /* 0x0000002400147c82 */ /* 0x000fe20008000000 */
[----:B------:R-:W-:Y:S01]  /*1ef0*/  UMOV UR12, UR36 ;  /* 0x00000024000c7c82 */ /* 0x000fe20008000000 */
[----:B------:R-:W-:Y:S01]  /*1f00*/  UMOV UR9, UR17 ;  /* 0x0000001100097c82 */ /* 0x000fe20008000000 */
[----:B------:R-:W-:Y:S01]  /*1f10*/  UMOV UR10, UR18 ;  /* 0x00000012000a7c82 */ /* 0x000fe20008000000 */
[----:B------:R-:W-:Y:S02]  /*1f20*/  UIADD3 UR25, UPT, UPT, UR25, 0x1, URZ ;  /* 0x0000000119197890 */ /* 0x000fe4000fffe0ff */
[----:B------:R4:W-:Y:S01]  /*1f30*/  UTMALDG.3D.2CTA [UR16], [UR32], desc[UR28] ;  /* 0x00001c10200075b4 */ /* 0x0009e20008211000 */
[----:B------:R-:W-:Y:S01]  /*1f40*/  UMOV UR27, UR23 ;  /* 0x00000017001b7c82 */ /* 0x000fe20008000000 */
[----:B------:R-:W-:Y:S01]  /*1f50*/  UISETP.NE.AND UP0, UPT, UR25, UR26, UPT ;  /* 0x0000001a1900728c */ /* 0x000fe2000bf05270 */
[----:B------:R4:W-:Y:S08]  /*1f60*/  UTMALDG.3D.2CTA [UR8], [UR30], desc[UR28] ;  /* 0x00001c081e0075b4 */ /* 0x0009f00008211000 */
[----:B----4-:R-:W-:Y:S05]  /*1f70*/  BRA.U UP0, `(.L_x_38) ;  /* 0xfffffffd004c7547 */ /* 0x010fea000b83ffff */
.L_x_32:
[C---:B-1----:R-:W-:Y:S01]  /*1f80*/  LEA R2, R14.reuse, UR6, 0x3 ;  /* 0x000000060e027c11 */ /* 0x042fe2000f8e18ff */
[----:B------:R-:W-:Y:S01]  /*1f90*/  NOP ;  /* 0x0000000000007918 */ /* 0x000fe20000000000 */
[----:B--2---:R-:W-:Y:S02]  /*1fa0*/  SHF.L.U32 R3, R13, 0x1f, RZ ;  /* 0x0000001f0d037819 */ /* 0x004fe400000006ff */
[----:B------:R-:W-:Y:S02]  /*1fb0*/  LEA R4, R14, UR6, 0x4 ;  /* 0x000000060e047c11 */ /* 0x000fe4000f8e20ff */
[----:B------:R-:W1:Y:S02]  /*1fc0*/  SYNCS.PHASECHK.TRANS64.TRYWAIT P0, [R2+URZ+0xa0], R3 ;  /* 0x0000a003020075a7 */ /* 0x000e6400080011ff */
[----:B-1----:R-:W-:Y:S05]  /*1fd0*/  @!P0 BRA `(.L_x_39) ;  /* 0x0000009800488947 */ /* 0x002fea0003800000 */
.L_x_148:
[----:B------:R-:W2:Y:S01]  /*1fe0*/  LDS.128 R4, [R4+0x110] ;  /* 0x0001100004047984 */ /* 0x000ea20000000c00 */
[----:B------:R-:W-:Y:S01]  /*1ff0*/  ISETP.GE.AND P0, PT, R72, 0x1, PT ;  /* 0x000000014800780c */ /* 0x000fe20003f06270 */
[----:B-1----:R-:W-:Y:S01]  /*2000*/  VIADD R2, R2, 0xb0 ;  /* 0x000000b002027836 */ /* 0x002fe20000000000 */
[----:B------:R-:W-:Y:S01]  /*2010*/  @!PT LDS RZ, [RZ] ;  /* 0x00000000fffff984 */ /* 0x000fe20000000800 */
[----:B------:R-:W-:Y:S01]  /*2020*/  @!PT LDS RZ, [RZ] ;  /* 0x00000000fffff984 */ /* 0x000fe20000000800 */
[----:B------:R-:W-:Y:S01]  /*2030*/  @!PT LDS RZ, [RZ] ;  /* 0x00000000fffff984 */ /* 0x000fe20000000800 */
[----:B------:R-:W-:Y:S01]  /*2040*/  @!PT LDS RZ, [RZ] ;  /* 0x00000000fffff984 */ /* 0x000fe20000000800 */
[----:B------:R1:W-:Y:S06]  /*2050*/  MEMBAR.ALL.CTA ;  /* 0x0000000000007992 */ /* 0x0003ec0000008000 */
[----:B-1----:R-:W1:Y:S01]  /*2060*/  FENCE.VIEW.ASYNC.S ;  /* 0x00000000000073c6 */ /* 0x002e620000000000 */
[----:B------:R-:W-:-:S04]  /*2070*/  PRMT R2, RZ, 0x654, R2 ;  /* 0x00000654ff027816 */ /* 0x000fc80000000002 */
[----:B-1----:R1:W-:Y:S01]  /*2080*/  SYNCS.ARRIVE.TRANS64.RED.A1T0 RZ, [R2+URZ], RZ ;  /* 0x000000ff02ff79a7 */ /* 0x0023e200081004ff */
[----:B--2---:R-:W-:-:S13]  /*2090*/  LOP3.LUT P2, RZ, R6, 0x1, RZ, 0xc0, !PT ;  /* 0x0000000106ff7812 */ /* 0x004fda000784c0ff */
[----:B------:R-:W-:Y:S01]  /*20a0*/  @P2 SHF.R.U32.HI R3, RZ, 0x10, R5 ;  /* 0x00000010ff032819 */ /* 0x000fe20000011605 */
[----:B------:R-:W-:Y:S01]  /*20b0*/  VOTEU.ANY UP0, P2 ;  /* 0x0000000000ff7886 */ /* 0x000fe20001000100 */
[----:B------:R-:W-:Y:S02]  /*20c0*/  @P2 MOV R11, R4 ;  /* 0x00000004000b2202 */ /* 0x000fe40000000f00 */
[----:B------:R-:W-:Y:S02]  /*20d0*/  @P2 R2UR.BROADCAST UR8, R3 ;  /* 0x00000000030822ca */ /* 0x000fe400008e0000 */
[----:B------:R-:W-:-:S11]  /*20e0*/  @P2 LOP3.LUT R8, R5, 0xffff, RZ, 0xc0, !PT ;  /* 0x0000ffff05082812 */ /* 0x000fd600078ec0ff */
[----:B------:R-:W-:Y:S01]  /*20f0*/  @UP0 UMOV UR36, UR8 ;  /* 0x0000000800240c82 */ /* 0x000fe20008000000 */
[----:B-1----:R-:W-:Y:S05]  /*2100*/  @!P0 BRA `(.L_x_40) ;  /* 0x0000000000b88947 */ /* 0x002fea0003800000 */
[----:B------:R-:W3:Y:S01]  /*2110*/  LDC.64 R4, c[0x0][0xb18] ;  /* 0x0002c600ff047b82 */ /* 0x000ee20000000a00 */
[----:B------:R-:W-:-:S07]  /*2120*/  ISETP.NE.AND P3, PT, R72, 0x1, PT ;  /* 0x000000014800780c */ /* 0x000fce0003f65270 */
[----:B------:R-:W1:Y:S08]  /*2130*/  LDC.64 R6, c[0x0][0xb10] ;  /* 0x0002c400ff067b82 */ /* 0x000e700000000a00 */
[----:B------:R-:W2:Y:S08]  /*2140*/  LDC R17, c[0x0][0xb20] ;  /* 0x0002c800ff117b82 */ /* 0x000eb00000000800 */
[----:B------:R-:W4:Y:S01]  /*2150*/  LDC R18, c[0x0][0xb0c] ;  /* 0x0002c300ff127b82 */ /* 0x000f220000000800 */
[----:B---3--:R-:W-:Y:S01]  /*2160*/  IMAD.HI.U32 R22, R0, R5, RZ ;  /* 0x0000000500167227 */ /* 0x008fe200078e00ff */
[----:B------:R-:W-:-:S06]  /*2170*/  ISETP.NE.AND P0, PT, R4, 0x1, PT ;  /* 0x000000010400780c */ /* 0x000fcc0003f05270 */
[----:B------:R-:W3:Y:S01]  /*2180*/  LDC.64 R2, c[0x0][0xb28] ;  /* 0x0002ca00ff027b82 */ /* 0x000ee20000000a00 */
[----:B-1----:R-:W-:-:S04]  /*2190*/  IMAD.HI.U32 R20, R9, R6, RZ ;  /* 0x0000000609147227 */ /* 0x002fc800078e00ff */
[----:B------:R-:W-:Y:S01]  /*21a0*/  IMAD.HI.U32 R24, R11, R6, RZ ;  /* 0x000000060b187227 */ /* 0x000fe200078e00ff */
[----:B------:R-:W-:Y:S02]  /*21b0*/  SHF.R.U32.HI R20, RZ, R7, R20 ;  /* 0x00000007ff147219 */ /* 0x000fe40000011614 */
[----:B--2---:R-:W-:Y:S01]  /*21c0*/  SHF.R.U32.HI R19, RZ, R17, R22 ;  /* 0x00000011ff137219 */ /* 0x004fe20000011616 */
[----:B------:R-:W-:Y:S01]  /*21d0*/  IMAD.HI.U32 R22, R8, R5, RZ ;  /* 0x0000000508167227 */ /* 0x000fe200078e00ff */
[----:B------:R-:W-:Y:S02]  /*21e0*/  SHF.R.U32.HI R24, RZ, R7, R24 ;  /* 0x00000007ff187219 */ /* 0x000fe40000011618 */
[----:B------:R-:W-:Y:S02]  /*21f0*/  SEL R19, R0, R19, !P0 ;  /* 0x0000001300137207 */ /* 0x000fe40004000000 */
[----:B------:R-:W-:Y:S02]  /*2200*/  SHF.R.U32.HI R17, RZ, R17, R22 ;  /* 0x00000011ff117219 */ /* 0x000fe40000011616 */
[----:B----4-:R-:W-:-:S02]  /*2210*/  ISETP.NE.AND P1, PT, R18, 0x1, PT ;  /* 0x000000011200780c */ /* 0x010fc40003f25270 */
[----:B------:R-:W-:Y:S02]  /*2220*/  SEL R17, R8, R17, !P0 ;  /* 0x0000001108117207 */ /* 0x000fe40004000000 */
[----:B------:R-:W-:Y:S02]  /*2230*/  SEL R21, R9, R20, !P1 ;  /* 0x0000001409157207 */ /* 0x000fe40004800000 */
[----:B------:R-:W-:Y:S01]  /*2240*/  SEL R5, R11, R24, !P1 ;  /* 0x000000180b057207 */ /* 0x000fe20004800000 */
[----:B---3--:R-:W-:Y:S01]  /*2250*/  IMAD.HI.U32 R20, R19, R2, RZ ;  /* 0x0000000213147227 */ /* 0x008fe200078e00ff */
[----:B------:R-:W-:-:S03]  /*2260*/  IADD3 R7, PT, PT, -R17, RZ, RZ ;  /* 0x000000ff11077210 */ /* 0x000fc60007ffe1ff */
        /* <DEDUP_REMOVED lines=11> */
[----:B------:R-:W-:-:S04]  /*2320*/  @!P0 IMAD.HI.U32 R20, R5, R2, RZ ;  /* 0x0000000205148227 */ /* 0x000fc800078e00ff */
[----:B------:R-:W-:Y:S01]  /*2330*/  IMAD.MOV R2, RZ, RZ, -R6 ;  /* 0x000000ffff027224 */ /* 0x000fe200078e0a06 */
[----:B------:R-:W-:-:S03]  /*2340*/  @!P0 SHF.R.U32.HI R20, RZ, R3, R20 ;  /* 0x00000003ff148219 */ /* 0x000fc60000011614 */
[----:B------:R-:W-:Y:S01]  /*2350*/  IMAD R2, R72, R2, R17 ;  /* 0x0000000248027224 */ /* 0x000fe200078e0211 */
        /* <DEDUP_REMOVED lines=9> */
.L_x_40:
[----:B------:R-:W1:Y:S02]  /*23f0*/  LDCU UR8, c[0x0][0xb30] ;  /* 0x00016600ff0877ac */ /* 0x000e640008000800 */
[----:B-1----:R-:W-:-:S09]  /*2400*/  UISETP.NE.AND UP0, UPT, UR8, 0x1, UPT ;  /* 0x000000010800788c */ /* 0x002fd2000bf05270 */
[----:B------:R-:W-:Y:S05]  /*2410*/  BRA.U UP0, `(.L_x_41) ;  /* 0x0000000100407547 */ /* 0x000fea000b800000 */
[----:B------:R-:W1:Y:S08]  /*2420*/  LDC.64 R4, c[0x0][0xb10] ;  /* 0x0002c400ff047b82 */ /* 0x000e700000000a00 */
[----:B------:R-:W2:Y:S08]  /*2430*/  LDC.64 R2, c[0x0][0xb18] ;  /* 0x0002c600ff027b82 */ /* 0x000eb00000000a00 */
[----:B------:R-:W4:Y:S08]  /*2440*/  LDC R6, c[0x0][0xb20] ;  /* 0x0002c800ff067b82 */ /* 0x000f300000000800 */
[----:B------:R-:W3:Y:S01]  /*2450*/  LDC R18, c[0x0][0xb0c] ;  /* 0x0002c300ff127b82 */ /* 0x000ee20000000800 */
[----:B-1----:R-:W-:-:S05]  /*2460*/  IMAD.HI.U32 R4, R11, R4, RZ ;  /* 0x000000040b047227 */ /* 0x002fca00078e00ff */
[----:B------:R-:W-:Y:S01]  /*2470*/  SHF.R.U32.HI R4, RZ, R5, R4 ;  /* 0x00000005ff047219 */ /* 0x000fe20000011604 */
[----:B--2---:R-:W-:Y:S01]  /*2480*/  IMAD.HI.U32 R3, R8, R3, RZ ;  /* 0x0000000308037227 */ /* 0x004fe200078e00ff */
[----:B------:R-:W-:-:S04]  /*2490*/  ISETP.NE.AND P0, PT, R2, 0x1, PT ;  /* 0x000000010200780c */ /* 0x000fc80003f05270 */
[----:B----4-:R-:W-:-:S04]  /*24a0*/  SHF.R.U32.HI R3, RZ, R6, R3 ;  /* 0x00000006ff037219 */ /* 0x010fc80000011603 */
[----:B------:R-:W-:Y:S02]  /*24b0*/  SEL R3, R8, R3, !P0 ;  /* 0x0000000308037207 */ /* 0x000fe40004000000 */
[----:B---3--:R-:W-:-:S04]  /*24c0*/  ISETP.NE.AND P1, PT, R18, 0x1, PT ;  /* 0x000000011200780c */ /* 0x008fc80003f25270 */
[----:B------:R-:W-:-:S05]  /*24d0*/  SEL R4, R11, R4, !P1 ;  /* 0x000000040b047207 */ /* 0x000fca0004800000 */
[----:B------:R-:W-:Y:S02]  /*24e0*/  IMAD.IADD R5, R3, 0x1, -R4 ;  /* 0x0000000103057824 */ /* 0x000fe400078e0a04 */
[----:B------:R-:W-:Y:S02]  /*24f0*/  IMAD.IADD R3, R4, 0x1, -R3 ;  /* 0x0000000104037824 */ /* 0x000fe400078e0a03 */
[----:B------:R-:W-:Y:S02]  /*2500*/  IMAD R11, R5, R18, R11 ;  /* 0x00000012050b7224 */ /* 0x000fe400078e020b */
[----:B------:R-:W-:-:S07]  /*2510*/  IMAD R8, R3, R2, R8 ;  /* 0x0000000203087224 */ /* 0x000fce00078e0208 */
.L_x_41:
[----:B------:R-:W-:Y:S01]  /*2520*/  VIADD R14, R14, 0x1 ;  /* 0x000000010e0e7836 */ /* 0x000fe20000000000 */
[----:B------:R-:W-:Y:S01]  /*2530*/  PLOP3.LUT P1, PT, PT, PT, PT, 0x80, 0x8 ;  /* 0x000000000008781c */ /* 0x000fe20003f2f070 */
[----:B------:R-:W-:Y:S02]  /*2540*/  IMAD.IADD R21, R11, 0x1, R170 ;  /* 0x000000010b157824 */ /* 0x000fe400078e02aa */
[----:B------:R-:W-:Y:S01]  /*2550*/  IMAD.IADD R20, R8, 0x1, R147 ;  /* 0x0000000108147824 */ /* 0x000fe200078e0293 */
[----:B------:R-:W-:-:S04]  /*2560*/  ISETP.NE.AND P0, PT, R14, 0x2, PT ;  /* 0x000000020e00780c */ /* 0x000fc80003f05270 */
[----:B------:R-:W-:Y:S02]  /*2570*/  SEL R2, RZ, 0x1, P0 ;  /* 0x00000001ff027807 */ /* 0x000fe40000000000 */
[----:B------:R-:W-:Y:S02]  /*2580*/  SEL R14, R14, RZ, P0 ;  /* 0x000000ff0e0e7207 */ /* 0x000fe40000000000 */
[----:B------:R-:W-:Y:S01]  /*2590*/  LOP3.LUT R13, R13, R2, RZ, 0x3c, !PT ;  /* 0x000000020d0d7212 */ /* 0x000fe200078e3cff */
[----:B------:R-:W-:Y:S06]  /*25a0*/  @P2 BRA `(.L_x_42) ;  /* 0xfffffff000642947 */ /* 0x000fec000383ffff */
[----:B------:R-:W-:Y:S01]  /*25b0*/  UIADD3 UR6, UPT, UPT, UR6, 0x28, URZ ;  /* 0x0000002806067890 */ /* 0x000fe2000fffe0ff */
[----:B------:R-:W-:-:S03]  /*25c0*/  SHF.L.U32 R3, R15, 0x1f, RZ ;  /* 0x0000001f0f037819 */ /* 0x000fc600000006ff */
[----:B------:R-:W-:-:S09]  /*25d0*/  ULEA UR4, UR23, UR6, 0x3 ;  /* 0x0000000617047291 */ /* 0x000fd2000f8e18ff */
[----:B------:R-:W1:Y:S02]  /*25e0*/  SYNCS.PHASECHK.TRANS64.TRYWAIT P0, [UR4], R3 ;  /* 0x00000003ff0075a7 */ /* 0x000e640008001104 */
[----:B-1----:R-:W-:Y:S05]  /*25f0*/  @!P0 BRA `(.L_x_43) ;  /* 0x0000009000d48947 */ /* 0x002fea0003800000 */
.L_x_150:
[----:B------:R-:W-:-:S04]  /*2600*/  UIADD3 UR5, UPT, UPT, UR23, 0x1, URZ ;  /* 0x0000000117057890 */ /* 0x000fc8000fffe0ff */
[----:B------:R-:W-:-:S04]  /*2610*/  UISETP.NE.AND UP0, UPT, UR5, 0x5, UPT ;  /* 0x000000050500788c */ /* 0x000fc8000bf05270 */
[----:B------:R-:W-:Y:S02]  /*2620*/  USEL UR7, URZ, 0x1, UP0 ;  /* 0x00000001ff077887 */ /* 0x000fe40008000000 */
[----:B------:R-:W-:-:S04]  /*2630*/  USEL UR5, UR5, URZ, UP0 ;  /* 0x000000ff05057287 */ /* 0x000fc80008000000 */
[----:B------:R-:W-:Y:S01]  /*2640*/  ULEA UR4, UR5, UR6, 0x3 ;  /* 0x0000000605047291 */ /* 0x000fe2000f8e18ff */
[----:B------:R-:W-:-:S04]  /*2650*/  LOP3.LUT R2, R15, UR7, RZ, 0x3c, !PT ;  /* 0x000000070f027c12 */ /* 0x000fc8000f8e3cff */
[----:B-1----:R-:W-:-:S04]  /*2660*/  SHF.L.U32 R3, R2, 0x1f, RZ ;  /* 0x0000001f02037819 */ /* 0x002fc800000006ff */
[----:B------:R-:W1:Y:S02]  /*2670*/  SYNCS.PHASECHK.TRANS64.TRYWAIT P0, [UR4], R3 ;  /* 0x00000003ff0075a7 */ /* 0x000e640008001104 */
[----:B-1----:R-:W-:Y:S05]  /*2680*/  @!P0 BRA `(.L_x_44) ;  /* 0x0000009000c88947 */ /* 0x002fea0003800000 */
.L_x_152:
        /* <DEDUP_REMOVED lines=9> */
.L_x_154:
        /* <DEDUP_REMOVED lines=9> */
.L_x_156:
[----:B------:R-:W-:-:S04]  /*27b0*/  UIADD3 UR5, UPT, UPT, UR5, 0x1, URZ ;  /* 0x0000000105057890 */ /* 0x000fc8000fffe0ff */
[----:B------:R-:W-:-:S04]  /*27c0*/  UISETP.NE.AND UP0, UPT, UR5, 0x5, UPT ;  /* 0x000000050500788c */ /* 0x000fc8000bf05270 */
[----:B------:R-:W-:Y:S02]  /*27d0*/  USEL UR4, URZ, 0x1, UP0 ;  /* 0x00000001ff047887 */ /* 0x000fe40008000000 */
[----:B------:R-:W-:-:S04]  /*27e0*/  USEL UR5, UR5, URZ, UP0 ;  /* 0x000000ff05057287 */ /* 0x000fc80008000000 */
[----:B------:R-:W-:Y:S01]  /*27f0*/  ULEA UR5, UR5, UR6, 0x3 ;  /* 0x0000000605057291 */ /* 0x000fe2000f8e18ff */
[----:B-1----:R-:W-:-:S04]  /*2800*/  LOP3.LUT R3, R2, UR4, RZ, 0x3c, !PT ;  /* 0x0000000402037c12 */ /* 0x002fc8000f8e3cff */
[----:B------:R-:W-:Y:S01]  /*2810*/  SHF.L.U32 R3, R3, 0x1f, RZ ;  /* 0x0000001f03037819 */ /* 0x000fe200000006ff */
[----:B---3--:R-:W-:-:S07]  /*2820*/  IMAD.U32 R0, RZ, RZ, UR5 ;  /* 0x00000005ff007e24 */ /* 0x008fce000f8e00ff */
.L_x_47:
[----:B-1----:R1:W2:Y:S02]  /*2830*/  SYNCS.PHASECHK.TRANS64.TRYWAIT P0, [R0+URZ], R3 ;  /* 0x00000003000075a7 */ /* 0x0022a400080011ff */
[----:B--2---:R-:W-:Y:S05]  /*2840*/  @!P0 NANOSLEEP.SYNCS 0x989680 ;  /* 0x009896800000895d */ /* 0x004fea0003900000 */
[----:B------:R-:W2:Y:S02]  /*2850*/  @!P0 SYNCS.PHASECHK.TRANS64 P0, [R0+URZ], R3 ;  /* 0x00000003000085a7 */ /* 0x000ea400080010ff */
[----:B--2---:R-:W-:Y:S05]  /*2860*/  @P0 EXIT ;  /* 0x000000000000094d */ /* 0x004fea0003800000 */
[----:B------:R-:W-:Y:S05]  /*2870*/  BRA `(.L_x_47) ;  /* 0xfffffffc00ec7947 */ /* 0x000fea000383ffff */
.L_x_22:
[----:B------:R-:W-:-:S04]  /*2880*/  UISETP.NE.AND UP1, UPT, UR37, URZ, UPT ;  /* 0x000000ff2500728c */ /* 0x000fc8000bf25270 */
[----:B------:R-:W-:-:S09]  /*2890*/  UISETP.NE.OR UP1, UPT, UR10, 0x1, UP1 ;  /* 0x000000010a00788c */ /* 0x000fd20008f25670 */
[----:B------:R-:W-:Y:S05]  /*28a0*/  BRA.U UP1, `(.L_x_48) ;  /* 0x00000005014c7547 */ /* 0x000fea000b800000 */
[----:B------:R-:W-:Y:S01]  /*28b0*/  HFMA2 R11, -RZ, RZ, 0, 0 ;  /* 0x00000000ff0b7431 */ /* 0x000fe200000001ff */
[----:B------:R-:W-:Y:S01]  /*28c0*/  ISETP.GE.U32.AND P2, PT, R10, 0x2, PT ;  /* 0x000000020a00780c */ /* 0x000fe20003f46070 */
[----:B------:R-:W-:Y:S01]  /*28d0*/  IMAD.MOV.U32 R12, RZ, RZ, 0x1 ;  /* 0x00000001ff0c7424 */ /* 0x000fe200078e00ff */
[----:B------:R-:W-:Y:S01]  /*28e0*/  CS2R R8, SRZ ;  /* 0x0000000000087805 */ /* 0x000fe2000001ff00 */
[----:B------:R-:W-:Y:S01]  /*28f0*/  IMAD.MOV.U32 R3, RZ, RZ, RZ ;  /* 0x000000ffff037224 */ /* 0x000fe200078e00ff */
[----:B------:R-:W-:Y:S01]  /*2900*/  UMOV UR4, 0x400 ;  /* 0x0000040000047882 */ /* 0x000fe20000000000 */
[----:B------:R-:W-:Y:S01]  /*2910*/  UMOV UR6, URZ ;  /* 0x000000ff00067c82 */ /* 0x000fe20008000000 */
[----:B------:R-:W-:-:S12]  /*2920*/  ULEA UR37, UR37, UR4, 0x18 ;  /* 0x0000000425257291 */ /* 0x000fd8000f8ec0ff */
.L_x_52:
[----:B------:R-:W-:Y:S02]  /*2930*/  LEA R0, R3, UR37, 0x3 ;  /* 0x0000002503007c11 */ /* 0x000fe4000f8e18ff */
[----:B------:R-:W-:-:S03]  /*2940*/  SHF.L.U32 R5, R8, 0x1f, RZ ;  /* 0x0000001f08057819 */ /* 0x000fc600000006ff */
[----:B------:R-:W-:Y:S01]  /*2950*/  VIADD R4, R0, 0xf0 ;  /* 0x000000f000047836 */ /* 0x000fe20000000000 */
[----:B------:R-:W1:Y:S02]  /*2960*/  SYNCS.PHASECHK.TRANS64.TRYWAIT P0, [R0+URZ+0xe0], R5 ;  /* 0x0000e005000075a7 */ /* 0x000e6400080011ff */
[----:B-1----:R-:W-:Y:S05]  /*2970*/  @!P0 BRA `(.L_x_49) ;  /* 0x0000009000548947 */ /* 0x002fea0003800000 */
.L_x_157:
[----:B------:R-:W-:Y:S01]  /*2980*/  ULEA UR5, UR6, UR37, 0x3 ;  /* 0x0000002506057291 */ /* 0x000fe2000f8e18ff */
[----:B------:R-:W-:Y:S01]  /*2990*/  PRMT R4, RZ, 0x654, R4 ;  /* 0x00000654ff047816 */ /* 0x000fe20000000004 */
[----:B-1----:R-:W-:Y:S01]  /*29a0*/  @!P2 IMAD.MOV.U32 R5, RZ, RZ, 0x10 ;  /* 0x00000010ff05a424 */ /* 0x002fe200078e00ff */
[----:B------:R-:W-:Y:S01]  /*29b0*/  SHF.L.U32 R7, R12, 0x1f, RZ ;  /* 0x0000001f0c077819 */ /* 0x000fe200000006ff */
[----:B------:R-:W-:Y:S01]  /*29c0*/  UIADD3 UR4, UPT, UPT, UR5, 0xa0, URZ ;  /* 0x000000a005047890 */ /* 0x000fe2000fffe0ff */
[----:B------:R1:W-:Y:S05]  /*29d0*/  SYNCS.ARRIVE.TRANS64.RED.A1T0 RZ, [R4+URZ], RZ ;  /* 0x000000ff04ff79a7 */ /* 0x0003ea00081004ff */
[----:B------:R-:W-:Y:S01]  /*29e0*/  IMAD.U32 R13, RZ, RZ, UR4 ;  /* 0x00000004ff0d7e24 */ /* 0x000fe2000f8e00ff */
[----:B------:R-:W2:Y:S04]  /*29f0*/  SYNCS.PHASECHK.TRANS64.TRYWAIT P0, [UR5+0xb0], R7 ;  /* 0x0000b007ff0075a7 */ /* 0x000ea80008001105 */
[----:B------:R-:W-:Y:S01]  /*2a00*/  PRMT R13, R10, 0x654, R13 ;  /* 0x000006540a0d7816 */ /* 0x000fe2000000000d */
[----:B-12---:R-:W-:Y:S06]  /*2a10*/  @!P0 BRA `(.L_x_50) ;  /* 0x0000009000408947 */ /* 0x006fec0003800000 */
.L_x_159:
[----:B------:R-:W-:Y:S01]  /*2a20*/  ULEA UR4, UR6, UR37, 0x4 ;  /* 0x0000002506047291 */ /* 0x000fe2000f8e20ff */
[----:B------:R-:W-:Y:S01]  /*2a30*/  SEL R2, R13, R2, !P2 ;  /* 0x000000020d027207 */ /* 0x000fe20005000000 */
[----:B------:R-:W-:Y:S01]  /*2a40*/  UIADD3 UR5, UPT, UPT, UR5, 0xa0, URZ ;  /* 0x000000a005057890 */ /* 0x000fe2000fffe0ff */
[----:B-1----:R-:W-:Y:S01]  /*2a50*/  LEA R0, R11, UR37, 0x3 ;  /* 0x000000250b007c11 */ /* 0x002fe2000f8e18ff */
[----:B------:R-:W-:Y:S01]  /*2a60*/  UIADD3 UR4, UPT, UPT, UR4, 0x110, URZ ;  /* 0x0000011004047890 */ /* 0x000fe2000fffe0ff */
[----:B------:R1:W-:Y:S01]  /*2a70*/  @!P2 SYNCS.ARRIVE.TRANS64.RED RZ, [R2+URZ], R5 ;  /* 0x0000000502ffa9a7 */ /* 0x0003e200080004ff */
[----:B------:R-:W-:Y:S01]  /*2a80*/  UIADD3 UR6, UPT, UPT, UR6, 0x1, URZ ;  /* 0x0000000106067890 */ /* 0x000fe2000fffe0ff */
[----:B------:R-:W-:-:S03]  /*2a90*/  VIADD R3, R3, 0x1 ;  /* 0x0000000103037836 */ /* 0x000fc60000000000 */
[----:B------:R-:W-:Y:S02]  /*2aa0*/  UISETP.NE.AND UP0, UPT, UR6, 0x2, UPT ;  /* 0x000000020600788c */ /* 0x000fe4000bf05270 */
[----:B------:R-:W-:Y:S01]  /*2ab0*/  ISETP.NE.AND P0, PT, R3, 0x2, PT ;  /* 0x000000020300780c */ /* 0x000fe20003f05270 */
[----:B------:R-:W-:Y:S06]  /*2ac0*/  UGETNEXTWORKID.BROADCAST [UR4], [UR5] ;  /* 0x00000000040073ca */ /* 0x000fec0008000100 */
[----:B------:R-:W-:Y:S02]  /*2ad0*/  USEL UR4, URZ, 0x1, UP0 ;  /* 0x00000001ff047887 */ /* 0x000fe40008000000 */
[----:B------:R-:W-:-:S04]  /*2ae0*/  USEL UR6, UR6, URZ, UP0 ;  /* 0x000000ff06067287 */ /* 0x000fc80008000000 */
[----:B------:R-:W-:Y:S02]  /*2af0*/  LOP3.LUT R12, R12, UR4, RZ, 0x3c, !PT ;  /* 0x000000040c0c7c12 */ /* 0x000fe4000f8e3cff */
[----:B-1----:R-:W-:-:S04]  /*2b00*/  SHF.L.U32 R5, R9, 0x1f, RZ ;  /* 0x0000001f09057819 */ /* 0x002fc800000006ff */
[----:B------:R-:W1:Y:S02]  /*2b10*/  SYNCS.PHASECHK.TRANS64.TRYWAIT P1, [R0+URZ+0xa0], R5 ;  /* 0x0000a005000075a7 */ /* 0x000e6400080211ff */
[----:B-1----:R-:W-:Y:S05]  /*2b20*/  @!P1 BRA `(.L_x_51) ;  /* 0x0000009000149947 */ /* 0x002fea0003800000 */
.L_x_160:
[----:B------:R-:W-:Y:S01]  /*2b30*/  LEA R4, R11, UR37, 0x4 ;  /* 0x000000250b047c11 */ /* 0x000fe2000f8e20ff */
[----:B-1----:R-:W-:Y:S01]  /*2b40*/  VIADD R0, R0, 0xb0 ;  /* 0x000000b000007836 */ /* 0x002fe20000000000 */
[----:B------:R-:W-:Y:S01]  /*2b50*/  SEL R3, R3, RZ, P0 ;  /* 0x000000ff03037207 */ /* 0x000fe20000000000 */
[----:B------:R-:W-:-:S03]  /*2b60*/  VIADD R11, R11, 0x1 ;  /* 0x000000010b0b7836 */ /* 0x000fc60000000000 */
[----:B------:R-:W1:Y:S01]  /*2b70*/  LDS.128 R4, [R4+0x110] ;  /* 0x0001100004047984 */ /* 0x000e620000000c00 */
[----:B------:R-:W-:Y:S02]  /*2b80*/  PRMT R0, RZ, 0x654, R0 ;  /* 0x00000654ff007816 */ /* 0x000fe40000000000 */
[C---:B------:R-:W-:Y:S01]  /*2b90*/  ISETP.NE.AND P1, PT, R11.reuse, 0x2, PT ;  /* 0x000000020b00780c */ /* 0x040fe20003f25270 */
[----:B------:R-:W-:Y:S01]  /*2ba0*/  @!PT LDS RZ, [RZ] ;  /* 0x00000000fffff984 */ /* 0x000fe20000000800 */
[----:B------:R-:W-:Y:S01]  /*2bb0*/  @!PT LDS RZ, [RZ] ;  /* 0x00000000fffff984 */ /* 0x000fe20000000800 */
[----:B------:R-:W-:Y:S01]  /*2bc0*/  @!PT LDS RZ, [RZ] ;  /* 0x00000000fffff984 */ /* 0x000fe20000000800 */
[----:B------:R-:W-:Y:S01]  /*2bd0*/  @!PT LDS RZ, [RZ] ;  /* 0x00000000fffff984 */ /* 0x000fe20000000800 */
[----:B------:R2:W-:Y:S06]  /*2be0*/  MEMBAR.ALL.CTA ;  /* 0x0000000000007992 */ /* 0x0005ec0000008000 */
[----:B--2---:R-:W2:Y:S01]  /*2bf0*/  FENCE.VIEW.ASYNC.S ;  /* 0x00000000000073c6 */ /* 0x004ea20000000000 */
[----:B------:R-:W-:Y:S01]  /*2c00*/  SEL R11, R11, RZ, P1 ;  /* 0x000000ff0b0b7207 */ /* 0x000fe20000800000 */
[----:B--2---:R2:W-:Y:S01]  /*2c10*/  SYNCS.ARRIVE.TRANS64.RED.A1T0 RZ, [R0+URZ], RZ ;  /* 0x000000ff00ff79a7 */ /* 0x0045e200081004ff */
[----:B-1----:R-:W-:-:S02]  /*2c20*/  LOP3.LUT P3, RZ, R6, 0x1, RZ, 0xc0, !PT ;  /* 0x0000000106ff7812 */ /* 0x002fc4000786c0ff */
[----:B------:R-:W-:-:S04]  /*2c30*/  SEL R5, RZ, 0x1, P0 ;  /* 0x00000001ff057807 */ /* 0x000fc80000000000 */
[----:B------:R-:W-:Y:S02]  /*2c40*/  LOP3.LUT R8, R8, R5, RZ, 0x3c, !PT ;  /* 0x0000000508087212 */ /* 0x000fe400078e3cff */
[----:B--2---:R-:W-:-:S04]  /*2c50*/  SEL R0, RZ, 0x1, P1 ;  /* 0x00000001ff007807 */ /* 0x004fc80000800000 */
[----:B------:R-:W-:Y:S01]  /*2c60*/  LOP3.LUT R9, R9, R0, RZ, 0x3c, !PT ;  /* 0x0000000009097212 */ /* 0x000fe200078e3cff */
[----:B------:R-:W-:Y:S06]  /*2c70*/  @P3 BRA `(.L_x_52) ;  /* 0xfffffffc002c3947 */ /* 0x000fec000383ffff */
[----:B------:R-:W-:Y:S01]  /*2c80*/  ULEA UR5, UR6, UR37, 0x3 ;  /* 0x0000002506057291 */ /* 0x000fe2000f8e18ff */
[----:B------:R-:W-:-:S08]  /*2c90*/  SHF.L.U32 R3, R12, 0x1f, RZ ;  /* 0x0000001f0c037819 */ /* 0x000fd000000006ff */
[----:B------:R-:W1:Y:S02]  /*2ca0*/  SYNCS.PHASECHK.TRANS64 P0, [UR5+0xb0], R3 ;  /* 0x0000b003ff0075a7 */ /* 0x000e640008001005 */
[----:B-1----:R-:W-:Y:S05]  /*2cb0*/  @P0 BRA `(.L_x_53) ;  /* 0x0000000000080947 */ /* 0x002fea0003800000 */
[----:B------:R-:W1:Y:S02]  /*2cc0*/  SYNCS.PHASECHK.TRANS64.TRYWAIT P0, [UR5+0xb0], R3 ;  /* 0x0000b003ff0075a7 */ /* 0x000e640008001105 */
[----:B-1----:R-:W-:Y:S05]  /*2cd0*/  @!P0 BRA `(.L_x_54) ;  /* 0x0000008c00bc8947 */ /* 0x002fea0003800000 */
.L_x_53:
[----:B------:R-:W-:-:S04]  /*2ce0*/  UIADD3 UR4, UPT, UPT, UR6, 0x1, URZ ;  /* 0x0000000106047890 */ /* 0x000fc8000fffe0ff */
[----:B------:R-:W-:-:S04]  /*2cf0*/  UISETP.NE.AND UP0, UPT, UR4, 0x2, UPT ;  /* 0x000000020400788c */ /* 0x000fc8000bf05270 */
[----:B------:R-:W-:Y:S02]  /*2d00*/  USEL UR7, URZ, 0x1, UP0 ;  /* 0x00000001ff077887 */ /* 0x000fe40008000000 */
[----:B------:R-:W-:-:S04]  /*2d10*/  USEL UR4, UR4, URZ, UP0 ;  /* 0x000000ff04047287 */ /* 0x000fc80008000000 */
[----:B------:R-:W-:Y:S01]  /*2d20*/  ULEA UR4, UR4, UR37, 0x3 ;  /* 0x0000002504047291 */ /* 0x000fe2000f8e18ff */
[----:B-1----:R-:W-:-:S04]  /*2d30*/  LOP3.LUT R3, R12, UR7, RZ, 0x3c, !PT ;  /* 0x000000070c037c12 */ /* 0x002fc8000f8e3cff */
[----:B------:R-:W-:-:S04]  /*2d40*/  SHF.L.U32 R0, R3, 0x1f, RZ ;  /* 0x0000001f03007819 */ /* 0x000fc800000006ff */
[----:B------:R-:W1:Y:S02]  /*2d50*/  SYNCS.PHASECHK.TRANS64 P0, [UR4+0xb0], R0 ;  /* 0x0000b000ff0075a7 */ /* 0x000e640008001004 */
[----:B-1----:R-:W-:Y:S05]  /*2d60*/  @P0 EXIT ;  /* 0x000000000000094d */ /* 0x002fea0003800000 */
[----:B------:R-:W-:Y:S02]  /*2d70*/  SHF.L.U32 R3, R3, 0x1f, RZ ;  /* 0x0000001f03037819 */ /* 0x000fe400000006ff */
[----:B------:R-:W-:-:S07]  /*2d80*/  MOV R0, UR4 ;  /* 0x0000000400007c02 */ /* 0x000fce0008000f00 */
.L_x_55:
[----:B-1----:R1:W2:Y:S02]  /*2d90*/  SYNCS.PHASECHK.TRANS64.TRYWAIT P0, [R0+URZ+0xb0], R3 ;  /* 0x0000b003000075a7 */ /* 0x0022a400080011ff */
[----:B--2---:R-:W-:Y:S05]  /*2da0*/  @!P0 NANOSLEEP.SYNCS 0x989680 ;  /* 0x009896800000895d */ /* 0x004fea0003900000 */
[----:B------:R-:W2:Y:S02]  /*2db0*/  @!P0 SYNCS.PHASECHK.TRANS64 P0, [R0+URZ+0xb0], R3 ;  /* 0x0000b003000085a7 */ /* 0x000ea400080010ff */
[----:B--2---:R-:W-:Y:S05]  /*2dc0*/  @P0 EXIT ;  /* 0x000000000000094d */ /* 0x004fea0003800000 */
[----:B------:R-:W-:Y:S05]  /*2dd0*/  BRA `(.L_x_55) ;  /* 0xfffffffc00ec7947 */ /* 0x000fea000383ffff */
.L_x_48:
[----:B------:R-:W-:Y:S05]  /*2de0*/  BRA.U UP4, `(.L_x_56) ;  /* 0x0000001104907547 */ /* 0x000fea000b800000 */
[----:B------:R-:W-:Y:S01]  /*2df0*/  UMOV UR6, 0x40 ;  /* 0x0000004000067882 */ /* 0x000fe20000000000 */
[----:B------:R-:W-:Y:S01]  /*2e00*/  NOP ;  /* 0x0000000000007918 */ /* 0x000fe20000000000 */
[----:B------:R-:W-:Y:S01]  /*2e10*/  ULEA UR6, UR37, UR6, 0x18 ;  /* 0x0000000625067291 */ /* 0x000fe2000f8ec0ff */
[----:B------:R-:W-:Y:S02]  /*2e20*/  UMOV UR7, 0x400 ;  /* 0x0000040000077882 */ /* 0x000fe40000000000 */
[----:B------:R-:W-:-:S06]  /*2e30*/  ULEA UR37, UR37, UR7, 0x18 ;  /* 0x0000000725257291 */ /* 0x000fcc000f8ec0ff */
[----:B------:R-:W1:Y:S02]  /*2e40*/  LDS.U8 R2, [UR6+0x1c] ;  /* 0x00001c06ff027984 */ /* 0x000e640008000000 */
[----:B-1----:R-:W-:-:S13]  /*2e50*/  ISETP.NE.AND P0, PT, R2, RZ, PT ;  /* 0x000000ff0200720c */ /* 0x002fda0003f05270 */
[----:B------:R-:W-:Y:S05]  /*2e60*/  @P0 BRA `(.L_x_57) ;  /* 0x0000000400080947 */ /* 0x000fea0003800000 */
[----:B------:R-:W-:Y:S02]  /*2e70*/  UISETP.NE.U32.AND UP0, UPT, UR5, 0x1, UPT ;  /* 0x000000010500788c */ /* 0x000fe4000bf05070 */
[----:B------:R-:W-:-:S07]  /*2e80*/  UIADD3 UR8, UPT, UPT, UR6, 0x8, URZ ;  /* 0x0000000806087890 */ /* 0x000fce000fffe0ff */
[----:B------:R-:W-:Y:S05]  /*2e90*/  BRA.U !UP0, `(.L_x_58) ;  /* 0x00000001089c7547 */ /* 0x000fea000b800000 */
[----:B------:R-:W-:Y:S01]  /*2ea0*/  ELECT P0, URZ, PT ;  /* 0x0000000000ff782f */ /* 0x000fe20003800000 */
[----:B------:R-:W-:-:S12]  /*2eb0*/  BSSY B0, `(.L_x_58) ;  /* 0x0000025000007945 */ /* 0x000fd80003800000 */
[----:B------:R-:W-:Y:S05]  /*2ec0*/  @!P0 BRA `(.L_x_59) ;  /* 0x00000000008c8947 */ /* 0x000fea0003800000 */
[----:B------:R-:W-:-:S05]  /*2ed0*/  UMOV UR7, 0x10 ;  /* 0x0000001000077882 */ /* 0x000fca0000000000 */
[----:B------:R-:W-:Y:S04]  /*2ee0*/  DEPBAR.LE SB1, 0x36 ;  /* 0x00009d800000791a */ /* 0x000fe80000000000 */
[----:B------:R-:W1:Y:S02]  /*2ef0*/  UTCATOMSWS.2CTA.FIND_AND_SET.ALIGN UP1, UR7, UR7 ;  /* 0x00000007000775e3 */ /* 0x000e640008220800 */
[----:B-1----:R-:W-:Y:S01]  /*2f00*/  MOV R11, UR7 ;  /* 0x00000007000b7c02 */ /* 0x002fe20008000f00 */
[----:B------:R-:W-:Y:S06]  /*2f10*/  BRA.U UP1, `(.L_x_60) ;  /* 0x0000000101187547 */ /* 0x000fec000b800000 */
.L_x_61:
[----:B------:R-:W-:Y:S05]  /*2f20*/  NANOSLEEP 0x64 ;  /* 0x000000640000795d */ /* 0x000fea0003800000 */
[----:B------:R-:W-:-:S05]  /*2f30*/  UMOV UR7, 0x10 ;  /* 0x0000001000077882 */ /* 0x000fca0000000000 */
[----:B------:R-:W-:Y:S04]  /*2f40*/  DEPBAR.LE SB1, 0x36 ;  /* 0x00009d800000791a */ /* 0x000fe80000000000 */
[----:B------:R-:W1:Y:S02]  /*2f50*/  UTCATOMSWS.2CTA.FIND_AND_SET.ALIGN UP1, UR7, UR7 ;  /* 0x00000007000775e3 */ /* 0x000e640008220800 */
[----:B-1----:R-:W-:Y:S01]  /*2f60*/  MOV R11, UR7 ;  /* 0x00000007000b7c02 */ /* 0x002fe20008000f00 */
[----:B------:R-:W-:Y:S05]  /*2f70*/  BRA.U !UP1, `(.L_x_61) ;  /* 0xfffffffd09e87547 */ /* 0x000fea000b83ffff */
.L_x_60:
[----:B------:R-:W1:Y:S01]  /*2f80*/  LDS R5, [UR6+0x10] ;  /* 0x00001006ff057984 */ /* 0x000e620008000800 */
[----:B------:R-:W-:Y:S01]  /*2f90*/  IMAD.U32 R3, RZ, RZ, UR37 ;  /* 0x00000025ff037e24 */ /* 0x000fe2000f8e00ff */
[----:B------:R-:W-:-:S03]  /*2fa0*/  MOV R2, UR4 ;  /* 0x0000000400027c02 */ /* 0x000fc60008000f00 */
[----:B------:R-:W-:Y:S01]  /*2fb0*/  VIADD R3, R3, 0x130 ;  /* 0x0000013003037836 */ /* 0x000fe20000000000 */
[----:B-1----:R-:W-:-:S04]  /*2fc0*/  SHF.L.U32 R5, R5, 0x1f, RZ ;  /* 0x0000001f05057819 */ /* 0x002fc800000006ff */
[----:B------:R-:W1:Y:S02]  /*2fd0*/  SYNCS.PHASECHK.TRANS64.TRYWAIT P0, [UR6+0x8], R5 ;  /* 0x00000805ff0075a7 */ /* 0x000e640008001106 */
[----:B-1----:R-:W-:Y:S05]  /*2fe0*/  @P0 BRA `(.L_x_62) ;  /* 0x0000000000080947 */ /* 0x002fea0003800000 */
[----:B------:R-:W1:Y:S02]  /*2ff0*/  SYNCS.PHASECHK.TRANS64.TRYWAIT P0, [UR6+0x8], R5 ;  /* 0x00000805ff0075a7 */ /* 0x000e640008001106 */
[----:B-1----:R-:W-:Y:S05]  /*3000*/  @!P0 BRA `(.L_x_63) ;  /* 0x0000008c00088947 */ /* 0x002fea0003800000 */
.L_x_62:
[----:B-1----:R-:W-:Y:S01]  /*3010*/  HFMA2 R4, -RZ, RZ, 0, 5.9604644775390625e-08 ;  /* 0x00000001ff047431 */ /* 0x002fe200000001ff */
[----:B------:R-:W-:Y:S01]  /*3020*/  UPRMT UR7, UR4, 0x654, UR8 ;  /* 0x0000065404077896 */ /* 0x000fe20008000008 */
[----:B------:R-:W-:Y:S01]  /*3030*/  IMAD.MOV.U32 R6, RZ, RZ, 0xffff ;  /* 0x0000ffffff067424 */ /* 0x000fe200078e00ff */
[----:B------:R-:W-:Y:S01]  /*3040*/  PRMT R2, R2, 0x654, R3 ;  /* 0x0000065402027816 */ /* 0x000fe20000000003 */
[----:B------:R-:W-:Y:S02]  /*3050*/  IMAD.MOV.U32 R5, RZ, RZ, 0x4 ;  /* 0x00000004ff057424 */ /* 0x000fe400078e00ff */
[----:B------:R-:W-:Y:S01]  /*3060*/  IMAD.SHL.U32 R9, R11, 0x20, RZ ;  /* 0x000000200b097824 */ /* 0x000fe200078e00ff */
[----:B------:R-:W-:Y:S02]  /*3070*/  MOV R3, UR7 ;  /* 0x0000000700037c02 */ /* 0x000fe40008000f00 */
[-C--:B------:R-:W-:Y:S01]  /*3080*/  SHF.L.U32 R7, R6, R11.reuse, RZ ;  /* 0x0000000b06077219 */ /* 0x080fe200000006ff */
[----:B------:R1:W-:Y:S01]  /*3090*/  SYNCS.ARRIVE.TRANS64.RED RZ, [UR7], R5 ;  /* 0x00000005ffff79a7 */ /* 0x0003e20008000407 */
[----:B------:R-:W-:Y:S01]  /*30a0*/  SHF.L.U32 R6, R4, R11, RZ ;  /* 0x0000000b04067219 */ /* 0x000fe200000006ff */
[----:B------:R1:W-:Y:S04]  /*30b0*/  STS [UR37+0x130], R9 ;  /* 0x00013009ff007988 */ /* 0x0003e80008000825 */
[----:B------:R1:W-:Y:S04]  /*30c0*/  STAS [R2.64], R11 ;  /* 0x0000000b02007dbd */ /* 0x0003e8000c0008ff */
[----:B------:R1:W-:Y:S04]  /*30d0*/  ATOMS.OR RZ, [UR6+0x14], R7 ;  /* 0x00001407ffff798c */ /* 0x0003e8000b000006 */
[----:B------:R1:W-:Y:S04]  /*30e0*/  ATOMS.OR RZ, [UR6+0x18], R6 ;  /* 0x00001806ffff798c */ /* 0x0003e8000b000006 */
[----:B------:R1:W-:Y:S02]  /*30f0*/  ATOMS.XOR RZ, [UR6+0x10], R4 ;  /* 0x00001004ffff798c */ /* 0x0003e4000b800006 */
.L_x_59:
[----:B------:R-:W-:Y:S05]  /*3100*/  BSYNC B0 ;  /* 0x0000000000007941 */ /* 0x000fea0003800000 */
.L_x_58:
[----:B------:R-:W-:Y:S05]  /*3110*/  BRA.U UP0, `(.L_x_64) ;  /* 0x00000001006c7547 */ /* 0x000fea000b800000 */
[----:B------:R-:W-:-:S03]  /*3120*/  UMOV UR7, 0xffffffff ;  /* 0xffffffff00077882 */ /* 0x000fc60000000000 */
[----:B------:R-:W-:Y:S05]  /*3130*/  BRA.DIV UR7, `(.L_x_65) ;  /* 0x0000008a07d47947 */ /* 0x000fea000b800000 */
[----:B------:R-:W-:-:S13]  /*3140*/  ELECT P6, URZ, PT ;  /* 0x0000000000ff782f */ /* 0x000fda00038c0000 */
.L_x_164:
[----:B------:R-:W-:Y:S05]  /*3150*/  @!P6 BRA `(.L_x_64) ;  /* 0x00000000005ce947 */ /* 0x000fea0003800000 */
[----:B-1----:R-:W1:Y:S02]  /*3160*/  LDS R3, [UR6+0x10] ;  /* 0x00001006ff037984 */ /* 0x002e640008000800 */
[----:B-1----:R-:W-:-:S04]  /*3170*/  SHF.L.U32 R3, R3, 0x1f, RZ ;  /* 0x0000001f03037819 */ /* 0x002fc800000006ff */
[----:B------:R-:W1:Y:S02]  /*3180*/  SYNCS.PHASECHK.TRANS64.TRYWAIT P0, [UR6+0x8], R3 ;  /* 0x00000803ff0075a7 */ /* 0x000e640008001106 */
[----:B-1----:R-:W-:Y:S05]  /*3190*/  @P0 BRA `(.L_x_66) ;  /* 0x0000000000080947 */ /* 0x002fea0003800000 */
[----:B------:R-:W1:Y:S02]  /*31a0*/  SYNCS.PHASECHK.TRANS64.TRYWAIT P0, [UR6+0x8], R3 ;  /* 0x00000803ff0075a7 */ /* 0x000e640008001106 */
[----:B-1----:R-:W-:Y:S05]  /*31b0*/  @!P0 BRA `(.L_x_67) ;  /* 0x0000008800d48947 */ /* 0x002fea0003800000 */
.L_x_66:
[----:B------:R-:W2:Y:S01]  /*31c0*/  LDS R5, [UR37+0x130] ;  /* 0x00013025ff057984 */ /* 0x000ea20008000800 */
[----:B-1----:R-:W-:Y:S02]  /*31d0*/  HFMA2 R2, -RZ, RZ, 0, 5.9604644775390625e-08 ;  /* 0x00000001ff027431 */ /* 0x002fe400000001ff */
[----:B------:R-:W-:Y:S01]  /*31e0*/  IMAD.MOV.U32 R3, RZ, RZ, 0xffff ;  /* 0x0000ffffff037424 */ /* 0x000fe200078e00ff */
[----:B------:R-:W-:Y:S01]  /*31f0*/  UPRMT UR7, UR4, 0x654, UR8 ;  /* 0x0000065404077896 */ /* 0x000fe20008000008 */
[----:B--2---:R-:W-:-:S03]  /*3200*/  IMAD.SHL.U32 R4, R5, 0x20, RZ ;  /* 0x0000002005047824 */ /* 0x004fc600078e00ff */
[-C--:B------:R-:W-:Y:S02]  /*3210*/  SHF.L.U32 R3, R3, R5.reuse, RZ ;  /* 0x0000000503037219 */ /* 0x080fe400000006ff */
[----:B------:R-:W-:Y:S01]  /*3220*/  SHF.L.U32 R5, R2, R5, RZ ;  /* 0x0000000502057219 */ /* 0x000fe200000006ff */
[----:B------:R2:W-:Y:S04]  /*3230*/  STS [UR37+0x130], R4 ;  /* 0x00013004ff007988 */ /* 0x0005e80008000825 */
[----:B------:R2:W-:Y:S04]  /*3240*/  ATOMS.OR RZ, [UR6+0x14], R3 ;  /* 0x00001403ffff798c */ /* 0x0005e8000b000006 */
[----:B------:R2:W-:Y:S01]  /*3250*/  ATOMS.OR RZ, [UR6+0x18], R5 ;  /* 0x00001805ffff798c */ /* 0x0005e2000b000006 */
[----:B------:R-:W-:Y:S03]  /*3260*/  SYNCS.ARRIVE.TRANS64.RED.A1T0 RZ, [UR7], RZ ;  /* 0x000000ffffff79a7 */ /* 0x000fe60008100407 */
[----:B------:R2:W-:Y:S01]  /*3270*/  ATOMS.XOR RZ, [UR6+0x10], R2 ;  /* 0x00001002ffff798c */ /* 0x0005e2000b800006 */
[----:B------:R-:W-:Y:S05]  /*3280*/  BRA `(.L_x_64) ;  /* 0x0000000000107947 */ /* 0x000fea0003800000 */
.L_x_57:
[----:B------:R-:W-:-:S05]  /*3290*/  MOV R2, 0xffffffff ;  /* 0xffffffff00027802 */ /* 0x000fca0000000f00 */
[----:B------:R1:W-:Y:S02]  /*32a0*/  STS [UR37+0x130], R2 ;  /* 0x00013002ff007988 */ /* 0x0003e40008000825 */
[----:B-1----:R-:W-:Y:S02]  /*32b0*/  MOV R2, 0x32d0 ;  /* 0x000032d000027802 */ /* 0x002fe40000000f00 */
[----:B-----5:R-:W-:Y:S05]  /*32c0*/  CALL.REL.NOINC `($__internal_1_$__cuda_sm10x_tcgen05_guardrail_trap_phase_invalid_during_alloc) ;  /* 0x0000009000747944 */ /* 0x020fea0003c00000 */
.L_x_64:
[----:B------:R-:W-:Y:S05]  /*32d0*/  WARPSYNC.ALL ;  /* 0x0000000000007948 */ /* 0x000fea0003800000 */
[----:B------:R-:W3:Y:S01]  /*32e0*/  S2UR UR7, SR_CgaCtaId ;  /* 0x00000000000779c3 */ /* 0x000ee20000008800 */
[----:B------:R-:W-:Y:S01]  /*32f0*/  UMOV UR6, 0x400 ;  /* 0x0000040000067882 */ /* 0x000fe20000000000 */
[----:B------:R-:W-:-:S06]  /*3300*/  NOP ;  /* 0x0000000000007918 */ /* 0x000fcc0000000000 */
[----:B------:R-:W-:Y:S06]  /*3310*/  BAR.ARV 0x6, 0xa0 ;  /* 0x0182800000007b1d */ /* 0x000fec0000002000 */
[----:B------:R-:W4:Y:S01]  /*3320*/  LDCU UR8, c[0x0][0x38c] ;  /* 0x00007180ff0877ac */ /* 0x000f220008000800 */
[----:B------:R-:W-:Y:S01]  /*3330*/  LOP3.LUT R0, R0, 0xffff, RZ, 0xc0, !PT ;  /* 0x0000ffff00007812 */ /* 0x000fe200078ec0ff */
[----:B-1----:R-:W-:Y:S01]  /*3340*/  IMAD.MOV.U32 R9, RZ, RZ, 0x1 ;  /* 0x00000001ff097424 */ /* 0x002fe200078e00ff */
[----:B------:R-:W-:Y:S01]  /*3350*/  LOP3.LUT R8, R8, 0xffff, RZ, 0xc0, !PT ;  /* 0x0000ffff08087812 */ /* 0x000fe200078ec0ff */
[----:B------:R-:W-:Y:S01]  /*3360*/  UMOV UR19, URZ ;  /* 0x000000ff00137c82 */ /* 0x000fe20008000000 */
[----:B------:R-:W-:Y:S01]  /*3370*/  R2UR UR11, R0 ;  /* 0x00000000000b72ca */ /* 0x000fe200000e0000 */
[----:B------:R-:W-:Y:S01]  /*3380*/  UMOV UR18, URZ ;  /* 0x000000ff00127c82 */ /* 0x000fe20008000000 */
[----:B------:R-:W-:Y:S01]  /*3390*/  R2UR UR12, R8 ;  /* 0x00000000080c72ca */ /* 0x000fe200000e0000 */
[----:B------:R-:W-:Y:S01]  /*33a0*/  IMAD.MOV.U32 R8, RZ, RZ, RZ ;  /* 0x000000ffff087224 */ /* 0x000fe200078e00ff */
[----:B------:R-:W-:Y:S01]  /*33b0*/  UMOV UR17, URZ ;  /* 0x000000ff00117c82 */ /* 0x000fe20008000000 */
[----:B---3--:R-:W-:-:S02]  /*33c0*/  ULEA UR7, UR7, UR6, 0x18 ;  /* 0x0000000607077291 */ /* 0x008fc4000f8ec0ff */
[----:B------:R-:W-:Y:S02]  /*33d0*/  UISETP.NE.AND UP2, UPT, UR5, URZ, UPT ;  /* 0x000000ff0500728c */ /* 0x000fe4000bf45270 */
[----:B------:R-:W-:Y:S02]  /*33e0*/  UIADD3 UR13, UPT, UPT, UR7, 0xc400, URZ ;  /* 0x0000c400070d7890 */ /* 0x000fe4000fffe0ff */
[----:B------:R-:W-:Y:S02]  /*33f0*/  UIADD3 UR14, UPT, UPT, UR7, 0x20400, URZ ;  /* 0x00020400070e7890 */ /* 0x000fe4000fffe0ff */
[----:B----4-:R-:W-:Y:S01]  /*3400*/  UIADD3 UR8, UPT, UPT, UR8, 0x7f, URZ ;  /* 0x0000007f08087890 */ /* 0x010fe2000fffe0ff */
[----:B--2---:R-:W1:Y:S01]  /*3410*/  LDS R2, [UR7+0x130] ;  /* 0x00013007ff027984 */ /* 0x004e620008000800 */
[----:B------:R-:W-:Y:S02]  /*3420*/  USHF.R.U32.HI UR13, URZ, 0x4, UR13 ;  /* 0x00000004ff0d7899 */ /* 0x000fe4000801160d */
[----:B------:R-:W-:-:S02]  /*3430*/  USHF.R.S32.HI UR6, URZ, 0x1f, UR8 ;  /* 0x0000001fff067899 */ /* 0x000fc40008011408 */
[----:B------:R-:W-:Y:S02]  /*3440*/  USHF.R.U32.HI UR14, URZ, 0x4, UR14 ;  /* 0x00000004ff0e7899 */ /* 0x000fe4000801160e */
[----:B------:R-:W-:Y:S02]  /*3450*/  ULEA.HI UR6, UR6, UR8, URZ, 0x7 ;  /* 0x0000000806067291 */ /* 0x000fe4000f8f38ff */
[----:B------:R-:W-:Y:S02]  /*3460*/  ULOP3.LUT UR13, UR13, 0x3fff, URZ, 0xc0, !UPT ;  /* 0x00003fff0d0d7892 */ /* 0x000fe4000f8ec0ff */
[----:B------:R-:W-:Y:S02]  /*3470*/  USHF.R.S32.HI UR6, URZ, 0x7, UR6 ;  /* 0x00000007ff067899 */ /* 0x000fe40008011406 */
[----:B------:R-:W-:Y:S02]  /*3480*/  ULOP3.LUT UR14, UR14, 0x3fff, URZ, 0xc0, !UPT ;  /* 0x00003fff0e0e7892 */ /* 0x000fe4000f8ec0ff */
[----:B------:R-:W-:Y:S01]  /*3490*/  UISETP.LT.AND UP0, UPT, UR6, 0x1, UPT ;  /* 0x000000010600788c */ /* 0x000fe2000bf01270 */
[----:B------:R-:W-:Y:S01]  /*34a0*/  UMOV UR28, 0x0 ;  /* 0x00000000001c7882 */ /* 0x000fe20000000000 */
[----:B------:R-:W-:Y:S01]  /*34b0*/  UMOV UR29, 0x10400010 ;  /* 0x10400010001d7882 */ /* 0x000fe20000000000 */
[----:B------:R-:W-:-:S02]  /*34c0*/  ULOP3.LUT UR13, UR13, 0x10000, URZ, 0xfc, !UPT ;  /* 0x000100000d0d7892 */ /* 0x000fc4000f8efcff */
[----:B------:R-:W-:Y:S02]  /*34d0*/  ULOP3.LUT UR14, UR14, 0x10000, URZ, 0xfc, !UPT ;  /* 0x000100000e0e7892 */ /* 0x000fe4000f8efcff */
[----:B------:R-:W-:Y:S01]  /*34e0*/  USEL UR20, UR6, 0x1, !UP0 ;  /* 0x0000000106147887 */ /* 0x000fe2000c000000 */
[----:B------:R-:W-:Y:S01]  /*34f0*/  UMOV UR26, 0x0 ;  /* 0x00000000001a7882 */ /* 0x000fe20000000000 */
[----:B------:R-:W-:Y:S01]  /*3500*/  UMOV UR27, 0x10400010 ;  /* 0x10400010001b7882 */ /* 0x000fe20000000000 */
[----:B------:R-:W-:Y:S01]  /*3510*/  UMOV UR24, 0x0 ;  /* 0x0000000000187882 */ /* 0x000fe20000000000 */
[----:B------:R-:W-:Y:S01]  /*3520*/  UMOV UR25, 0x10400010 ;  /* 0x1040001000197882 */ /* 0x000fe20000000000 */
[----:B------:R-:W-:Y:S01]  /*3530*/  UMOV UR22, 0x0 ;  /* 0x0000000000167882 */ /* 0x000fe20000000000 */
[----:B------:R-:W-:Y:S01]  /*3540*/  UMOV UR23, 0x10400010 ;  /* 0x1040001000177882 */ /* 0x000fe20000000000 */
[----:B-1----:R-:W-:Y:S02]  /*3550*/  R2UR UR21, R2 ;  /* 0x00000000021572ca */ /* 0x002fe400000e0000 */
[----:B------:R-:W-:-:S13]  /*3560*/  CS2R R2, SRZ ;  /* 0x0000000000027805 */ /* 0x000fda000001ff00 */
.L_x_75:
[C---:B------:R-:W-:Y:S02]  /*3570*/  LEA R0, R8.reuse, UR7, 0x3 ;  /* 0x0000000708007c11 */ /* 0x040fe4000f8e18ff */
[----:B------:R-:W-:Y:S02]  /*3580*/  SHF.L.U32 R5, R3, 0x1f, RZ ;  /* 0x0000001f03057819 */ /* 0x000fe400000006ff */
[----:B------:R-:W-:Y:S02]  /*3590*/  LEA R4, R8, UR7, 0x4 ;  /* 0x0000000708047c11 */ /* 0x000fe4000f8e20ff */
[----:B------:R-:W1:Y:S02]  /*35a0*/  SYNCS.PHASECHK.TRANS64.TRYWAIT P0, [R0+URZ+0xa0], R5 ;  /* 0x0000a005000075a7 */ /* 0x000e6400080011ff */
[----:B-1-34-:R-:W-:Y:S05]  /*35b0*/  @!P0 BRA `(.L_x_68) ;  /* 0x0000008400ec8947 */ /* 0x01afea0003800000 */
.L_x_165:
[----:B-1----:R-:W1:Y:S01]  /*35c0*/  LDS.128 R4, [R4+0x110] ;  /* 0x0001100004047984 */ /* 0x002e620000000c00 */
[----:B------:R-:W-:Y:S02]  /*35d0*/  VIADD R0, R0, 0xb0 ;  /* 0x000000b000007836 */ /* 0x000fe40000000000 */
[----:B------:R-:W-:Y:S01]  /*35e0*/  VIADD R8, R8, 0x1 ;  /* 0x0000000108087836 */ /* 0x000fe20000000000 */
[----:B------:R-:W-:Y:S01]  /*35f0*/  @!PT LDS RZ, [RZ] ;  /* 0x00000000fffff984 */ /* 0x000fe20000000800 */
[----:B------:R-:W-:Y:S01]  /*3600*/  @!PT LDS RZ, [RZ] ;  /* 0x00000000fffff984 */ /* 0x000fe20000000800 */
[----:B------:R-:W-:Y:S01]  /*3610*/  @!PT LDS RZ, [RZ] ;  /* 0x00000000fffff984 */ /* 0x000fe20000000800 */
[----:B------:R-:W-:Y:S01]  /*3620*/  @!PT LDS RZ, [RZ] ;  /* 0x00000000fffff984 */ /* 0x000fe20000000800 */
[----:B------:R2:W-:Y:S06]  /*3630*/  MEMBAR.ALL.CTA ;  /* 0x0000000000007992 */ /* 0x0005ec0000008000 */
[----:B--2---:R-:W2:Y:S01]  /*3640*/  FENCE.VIEW.ASYNC.S ;  /* 0x00000000000073c6 */ /* 0x004ea20000000000 */
[----:B------:R-:W-:-:S04]  /*3650*/  PRMT R0, RZ, 0x654, R0 ;  /* 0x00000654ff007816 */ /* 0x000fc80000000000 */
[----:B--2---:R2:W-:Y:S01]  /*3660*/  SYNCS.ARRIVE.TRANS64.RED.A1T0 RZ, [R0+URZ], RZ ;  /* 0x000000ff00ff79a7 */ /* 0x0045e200081004ff */
[----:B-1----:R-:W-:Y:S01]  /*3670*/  LOP3.LUT P1, RZ, R6, 0x1, RZ, 0xc0, !PT ;  /* 0x0000000106ff7812 */ /* 0x002fe2000782c0ff */
[----:B--2---:R-:W-:-:S12]  /*3680*/  BRA.U UP2, `(.L_x_69) ;  /* 0x0000000502087547 */ /* 0x004fd8000b800000 */
[----:B------:R-:W1:Y:S01]  /*3690*/  LDCU UR8, c[0x0][0x38c] ;  /* 0x00007180ff0877ac */ /* 0x000e620008000800 */
[----:B------:R-:W-:Y:S02]  /*36a0*/  PLOP3.LUT P2, PT, PT, PT, PT, 0x80, 0x8 ;  /* 0x000000000008781c */ /* 0x000fe40003f4f070 */
[----:B------:R-:W-:Y:S01]  /*36b0*/  SHF.L.U32 R5, R9, 0x1f, RZ ;  /* 0x0000001f09057819 */ /* 0x000fe200000006ff */
[----:B------:R-:W-:Y:S02]  /*36c0*/  ULEA UR9, UR19, UR7, 0x3 ;  /* 0x0000000713097291 */ /* 0x000fe4000f8e18ff */
[----:B------:R-:W-:Y:S02]  /*36d0*/  ULEA UR10, UR19, UR21, 0x8 ;  /* 0x00000015130a7291 */ /* 0x000fe4000f8e40ff */
[----:B-1----:R-:W-:-:S06]  /*36e0*/  UISETP.GE.AND UP0, UPT, UR8, 0x1, UPT ;  /* 0x000000010800788c */ /* 0x002fcc000bf06270 */
[----:B------:R-:W-:-:S05]  /*36f0*/  PLOP3.LUT P0, PT, PT, PT, UP0, 0x80, 0x8 ;  /* 0x000000000008781c */ /* 0x000fca0003f0f008 */
[----:B------:R-:W-:-:S08]  /*3700*/  @UP0 ULEA UR8, UR18, UR7, 0x3 ;  /* 0x0000000712080291 */ /* 0x000fd0000f8e18ff */
[----:B------:R-:W-:-:S04]  /*3710*/  @P0 SHF.L.U32 R0, R2, 0x1f, RZ ;  /* 0x0000001f02000819 */ /* 0x000fc800000006ff */
[----:B------:R1:W2:Y:S01]  /*3720*/  @P0 SYNCS.PHASECHK.TRANS64.TRYWAIT P2, [UR8], R0 ;  /* 0x00000000ff0005a7 */ /* 0x0002a20008041108 */
[----:B------:R-:W3:Y:S02]  /*3730*/  SYNCS.PHASECHK.TRANS64.TRYWAIT P0, [UR9+0xd0], R5 ;  /* 0x0000d005ff0075a7 */ /* 0x000ee40008001109 */
[----:B-123--:R-:W-:Y:S05]  /*3740*/  @!P0 BRA `(.L_x_70) ;  /* 0x00000084009c8947 */ /* 0x00efea0003800000 */
.L_x_167:
[----:B------:R-:W-:Y:S01]  /*3750*/  UMOV UR16, UR17 ;  /* 0x0000001100107c82 */ /* 0x000fe20008000000 */
[----:B------:R-:W-:Y:S05]  /*3760*/  BRA.U !UP0, `(.L_x_71) ;  /* 0x0000000108c07547 */ /* 0x000fea000b800000 */
[----:B------:R-:W-:Y:S02]  /*3770*/  UIADD3 UR16, UPT, UPT, UR20, UR17, URZ ;  /* 0x0000001114107290 */ /* 0x000fe4000fffe0ff */
[----:B------:R-:W-:Y:S01]  /*3780*/  UPLOP3.LUT UP3, UPT, UPT, UPT, UPT, 0x40, 0x4 ;  /* 0x000000000004789c */ /* 0x000fe20003f6e870 */
[----:B------:R-:W-:Y:S01]  /*3790*/  UMOV UR15, UR6 ;  /* 0x00000006000f7c82 */ /* 0x000fe20008000000 */
[----:B------:R-:W-:-:S09]  /*37a0*/  UMOV UR46, UR18 ;  /* 0x00000012002e7c82 */ /* 0x000fd20008000000 */
.L_x_74:
[----:B--2---:R-:W-:Y:S01]  /*37b0*/  ULEA UR8, UR46, UR7, 0x3 ;  /* 0x000000072e087291 */ /* 0x004fe2000f8e18ff */
[----:B---3--:R-:W-:Y:S11]  /*37c0*/  @P2 BRA `(.L_x_72) ;  /* 0x00000000000c2947 */ /* 0x008ff60003800000 */
[----:B-1----:R-:W-:Y:S04]  /*37d0*/  SHF.L.U32 R5, R2, 0x1f, RZ ;  /* 0x0000001f02057819 */ /* 0x002fe800000006ff */
[----:B------:R-:W1:Y:S02]  /*37e0*/  SYNCS.PHASECHK.TRANS64.TRYWAIT P0, [UR8], R5 ;  /* 0x00000005ff0075a7 */ /* 0x000e640008001108 */
[----:B-1----:R-:W-:Y:S05]  /*37f0*/  @!P0 BRA `(.L_x_73) ;  /* 0x0000008400888947 */ /* 0x002fea0003800000 */
.L_x_72:
[----:B------:R-:W-:Y:S01]  /*3800*/  UISETP.NE.AND UP0, UPT, UR15, 0x1, UPT ;  /* 0x000000010f00788c */ /* 0x000fe2000bf05270 */
[----:B------:R-:W-:Y:S01]  /*3810*/  PLOP3.LUT P2, PT, PT, PT, PT, 0x80, 0x8 ;  /* 0x000000000008781c */ /* 0x000fe20003f4f070 */
[----:B------:R-:W-:Y:S02]  /*3820*/  UIADD3 UR18, UPT, UPT, UR46, 0x1, URZ ;  /* 0x000000012e127890 */ /* 0x000fe4000fffe0ff */
[----:B------:R-:W-:Y:S02]  /*3830*/  ULEA UR32, UR46, UR14, 0xa ;  /* 0x0000000e2e207291 */ /* 0x000fe4000f8e50ff */
[----:B------:R-:W-:Y:S01]  /*3840*/  UISETP.NE.AND UP1, UPT, UR18, 0x5, UPT ;  /* 0x000000051200788c */ /* 0x000fe2000bf25270 */
[----:B------:R-:W-:Y:S01]  /*3850*/  PLOP3.LUT P0, PT, PT, PT, UP0, 0x80, 0x8 ;  /* 0x000000000008781c */ /* 0x000fe20003f0f008 */
[----:B------:R-:W-:Y:S02]  /*3860*/  UIADD3 UR44, UPT, UPT, UR32, 0x2, URZ ;  /* 0x00000002202c7890 */ /* 0x000fe4000fffe0ff */
[----:B------:R-:W-:Y:S02]  /*3870*/  USEL UR31, URZ, 0x1, UP1 ;  /* 0x00000001ff1f7887 */ /* 0x000fe40008800000 */
[----:B------:R-:W-:Y:S02]  /*3880*/  USEL UR18, UR18, URZ, UP1 ;  /* 0x000000ff12127287 */ /* 0x000fe40008800000 */
[----:B------:R-:W-:Y:S02]  /*3890*/  UIADD3 UR40, UPT, UPT, UR32, 0x4, URZ ;  /* 0x0000000420287890 */ /* 0x000fe4000fffe0ff */
[----:B------:R-:W-:Y:S01]  /*38a0*/  @UP0 ULEA UR30, UR18, UR7, 0x3 ;  /* 0x00000007121e0291 */ /* 0x000fe2000f8e18ff */
[----:B------:R-:W-:Y:S01]  /*38b0*/  LOP3.LUT R2, R2, UR31, RZ, 0x3c, !PT ;  /* 0x0000001f02027c12 */ /* 0x000fe2000f8e3cff */
[----:B------:R-:W-:Y:S02]  /*38c0*/  UIADD3 UR36, UPT, UPT, UR32, 0x6, URZ ;  /* 0x0000000620247890 */ /* 0x000fe4000fffe0ff */
[----:B------:R-:W-:Y:S01]  /*38d0*/  UIADD3 UR8, UPT, UPT, UR8, 0x28, URZ ;  /* 0x0000002808087890 */ /* 0x000fe2000fffe0ff */
[----:B-1----:R-:W-:Y:S01]  /*38e0*/  @P0 SHF.L.U32 R0, R2, 0x1f, RZ ;  /* 0x0000001f02000819 */ /* 0x002fe200000006ff */
[----:B------:R-:W-:Y:S02]  /*38f0*/  UIADD3 UR17, UPT, UPT, UR17, 0x1, URZ ;  /* 0x0000000111117890 */ /* 0x000fe4000fffe0ff */
[----:B------:R-:W-:Y:S01]  /*3900*/  UIADD3 UR15, UPT, UPT, UR15, -0x1, URZ ;  /* 0xffffffff0f0f7890 */ /* 0x000fe2000fffe0ff */
[----:B------:R2:W3:Y:S01]  /*3910*/  @P0 SYNCS.PHASECHK.TRANS64.TRYWAIT P2, [UR30], R0 ;  /* 0x00000000ff0005a7 */ /* 0x0004e2000804111e */
[----:B------:R-:W-:Y:S02]  /*3920*/  ULEA UR30, UR46, UR13, 0xa ;  /* 0x0000000d2e1e7291 */ /* 0x000fe4000f8e50ff */
[----:B------:R-:W-:Y:S02]  /*3930*/  UISETP.NE.AND UP0, UPT, UR17, UR16, UPT ;  /* 0x000000101100728c */ /* 0x000fe4000bf05270 */
[----:B------:R-:W-:Y:S02]  /*3940*/  UIADD3 UR42, UPT, UPT, UR30, 0x2, URZ ;  /* 0x000000021e2a7890 */ /* 0x000fe4000fffe0ff */
[----:B------:R-:W-:Y:S02]  /*3950*/  UIADD3 UR38, UPT, UPT, UR30, 0x4, URZ ;  /* 0x000000041e267890 */ /* 0x000fe4000fffe0ff */
[----:B------:R-:W-:Y:S01]  /*3960*/  UIADD3 UR34, UPT, UPT, UR30, 0x6, URZ ;  /* 0x000000061e227890 */ /* 0x000fe2000fffe0ff */
[----:B------:R-:W-:Y:S01]  /*3970*/  UMOV UR33, 0x40004040 ;  /* 0x4000404000217882 */ /* 0x000fe20000000000 */
[----:B------:R-:W-:Y:S01]  /*3980*/  UMOV UR31, 0x40004040 ;  /* 0x40004040001f7882 */ /* 0x000fe20000000000 */
[----:B------:R-:W-:Y:S01]  /*3990*/  UMOV UR45, 0x40004040 ;  /* 0x40004040002d7882 */ /* 0x000fe20000000000 */
[----:B------:R2:W-:Y:S01]  /*39a0*/  UTCQMMA.2CTA gdesc[UR30], gdesc[UR32], tmem[UR10], tmem[UR28], idesc[UR29], UP3 ;  /* 0x00ff1c201e0075ea */ /* 0x0005e20009a0030a */
[----:B------:R-:W-:Y:S01]  /*39b0*/  UPLOP3.LUT UP3, UPT, UPT, UPT, UPT, 0x80, 0x8 ;  /* 0x000000000008789c */ /* 0x000fe20003f6f070 */
[----:B------:R-:W-:Y:S01]  /*39c0*/  UMOV UR43, 0x40004040 ;  /* 0x40004040002b7882 */ /* 0x000fe20000000000 */
[----:B------:R-:W-:Y:S01]  /*39d0*/  UMOV UR41, 0x40004040 ;  /* 0x4000404000297882 */ /* 0x000fe20000000000 */
[----:B------:R2:W-:Y:S01]  /*39e0*/  UTCQMMA.2CTA gdesc[UR42], gdesc[UR44], tmem[UR10], tmem[UR26], idesc[UR27], UPT ;  /* 0x00ff1a2c2a0075ea */ /* 0x0005e2000ba0030a */
[----:B------:R-:W-:Y:S01]  /*39f0*/  UMOV UR39, 0x40004040 ;  /* 0x4000404000277882 */ /* 0x000fe20000000000 */
[----:B------:R-:W-:Y:S01]  /*3a00*/  UMOV UR37, 0x40004040 ;  /* 0x4000404000257882 */ /* 0x000fe20000000000 */
[----:B------:R-:W-:Y:S01]  /*3a10*/  UMOV UR35, 0x40004040 ;  /* 0x4000404000237882 */ /* 0x000fe20000000000 */
[----:B------:R2:W-:Y:S01]  /*3a20*/  UTCQMMA.2CTA gdesc[UR38], gdesc[UR40], tmem[UR10], tmem[UR24], idesc[UR25], UPT ;  /* 0x00ff1828260075ea */ /* 0x0005e2000ba0030a */
[----:B------:R2:W-:Y:S01]  /*3a30*/  UTCQMMA.2CTA gdesc[UR34], gdesc[UR36], tmem[UR10], tmem[UR22], idesc[UR23], UPT ;  /* 0x00ff1624220075ea */ /* 0x0005e2000ba0030a */
[----:B------:R2:W-:Y:S01]  /*3a40*/  UTCBAR.2CTA.MULTICAST [UR8], URZ, UR12 ;  /* 0x000000ff080073e9 */ /* 0x0005e2000820080c */
[----:B------:R-:W-:Y:S01]  /*3a50*/  UMOV UR46, UR18 ;  /* 0x00000012002e7c82 */ /* 0x000fe20008000000 */
[----:B------:R-:W-:Y:S05]  /*3a60*/  BRA.U UP0, `(.L_x_74) ;  /* 0xfffffffd00507547 */ /* 0x000fea000b83ffff */
.L_x_71:
[----:B------:R-:W-:Y:S01]  /*3a70*/  UIADD3 UR9, UPT, UPT, UR9, 0xc0, URZ ;  /* 0x000000c009097890 */ /* 0x000fe2000fffe0ff */
[----:B------:R-:W-:-:S08]  /*3a80*/  UMOV UR17, UR16 ;  /* 0x0000001000117c82 */ /* 0x000fd00008000000 */
[----:B------:R4:W-:Y:S01]  /*3a90*/  UTCBAR.2CTA.MULTICAST [UR9], URZ, UR11 ;  /* 0x000000ff090073e9 */ /* 0x0009e2000820080b */
[----:B------:R-:W-:Y:S02]  /*3aa0*/  NOP ;  /* 0x0000000000007918 */ /* 0x000fe40000000000 */
.L_x_69:
[----:B------:R-:W-:Y:S01]  /*3ab0*/  UIADD3 UR19, UPT, UPT, UR19, 0x1, URZ ;  /* 0x0000000113137890 */ /* 0x000fe2000fffe0ff */
[----:B------:R-:W-:-:S03]  /*3ac0*/  ISETP.NE.AND P0, PT, R8, 0x2, PT ;  /* 0x000000020800780c */ /* 0x000fc60003f05270 */
[----:B------:R-:W-:Y:S01]  /*3ad0*/  UISETP.NE.AND UP0, UPT, UR19, 0x2, UPT ;  /* 0x000000021300788c */ /* 0x000fe2000bf05270 */
[----:B-12---:R-:W-:Y:S02]  /*3ae0*/  SEL R0, RZ, 0x1, P0 ;  /* 0x00000001ff007807 */ /* 0x006fe40000000000 */
[----:B------:R-:W-:Y:S01]  /*3af0*/  SEL R8, R8, RZ, P0 ;  /* 0x000000ff08087207 */ /* 0x000fe20000000000 */
[----:B------:R-:W-:Y:S01]  /*3b00*/  USEL UR8, URZ, 0x1, UP0 ;  /* 0x00000001ff087887 */ /* 0x000fe20008000000 */
[----:B------:R-:W-:Y:S01]  /*3b10*/  LOP3.LUT R3, R3, R0, RZ, 0x3c, !PT ;  /* 0x0000000003037212 */ /* 0x000fe200078e3cff */
[----:B------:R-:W-:-:S04]  /*3b20*/  USEL UR19, UR19, URZ, UP0 ;  /* 0x000000ff13137287 */ /* 0x000fc80008000000 */
[----:B------:R-:W-:Y:S01]  /*3b30*/  LOP3.LUT R9, R9, UR8, RZ, 0x3c, !PT ;  /* 0x0000000809097c12 */ /* 0x000fe2000f8e3cff */
[----:B------:R-:W-:Y:S07]  /*3b40*/  @P1 BRA `(.L_x_75) ;  /* 0xfffffff800881947 */ /* 0x000fee000383ffff */
[----:B------:R-:W1:Y:S01]  /*3b50*/  S2UR UR6, SR_CgaCtaId ;  /* 0x00000000000679c3 */ /* 0x000e620000008800 */
[----:B------:R-:W-:Y:S01]  /*3b60*/  ELECT P0, URZ, PT ;  /* 0x0000000000ff782f */ /* 0x000fe20003800000 */
[----:B------:R-:W-:Y:S01]  /*3b70*/  HFMA2 R0, -RZ, RZ, 0, 5.9604644775390625e-08 ;  /* 0x00000001ff007431 */ /* 0x000fe200000001ff */
[----:B------:R-:W-:-:S05]  /*3b80*/  UMOV UR8, 0x40 ;  /* 0x0000004000087882 */ /* 0x000fca0000000000 */
[----:B------:R-:W-:Y:S01]  /*3b90*/  UVIRTCOUNT.DEALLOC.SMPOOL 0x80 ;  /* 0x000000800000784c */ /* 0x000fe20000000000 */
[----:B------:R-:W-:Y:S02]  /*3ba0*/  UISETP.NE.AND UP0, UPT, UR5, URZ, UPT ;  /* 0x000000ff0500728c */ /* 0x000fe4000bf05270 */
[----:B-1----:R-:W-:-:S09]  /*3bb0*/  ULEA UR6, UR6, UR8, 0x18 ;  /* 0x0000000806067291 */ /* 0x002fd2000f8ec0ff */
[----:B------:R1:W-:Y:S01]  /*3bc0*/  @P0 STS.U8 [UR6+0x1c], R0 ;  /* 0x00001c00ff000988 */ /* 0x0003e20008000006 */
[----:B------:R-:W-:Y:S05]  /*3bd0*/  BRA.U UP0, `(.L_x_76) ;  /* 0x0000000100587547 */ /* 0x000fea000b800000 */
[----:B------:R-:W-:Y:S01]  /*3be0*/  UIADD3 UR8, UPT, UPT, UR7, 0xd0, URZ ;  /* 0x000000d007087890 */ /* 0x000fe2000fffe0ff */
[----:B------:R-:W-:-:S03]  /*3bf0*/  SHF.L.U32 R3, R9, 0x1f, RZ ;  /* 0x0000001f09037819 */ /* 0x000fc600000006ff */
[----:B------:R-:W-:-:S09]  /*3c00*/  ULEA UR5, UR19, UR8, 0x3 ;  /* 0x0000000813057291 */ /* 0x000fd2000f8e18ff */
[----:B------:R-:W2:Y:S02]  /*3c10*/  SYNCS.PHASECHK.TRANS64.TRYWAIT P0, [UR5], R3 ;  /* 0x00000003ff0075a7 */ /* 0x000ea40008001105 */
[----:B--2---:R-:W-:Y:S05]  /*3c20*/  @!P0 BRA `(.L_x_77) ;  /* 0x0000008000948947 */ /* 0x004fea0003800000 */
.L_x_170:
[----:B----4-:R-:W-:-:S04]  /*3c30*/  UIADD3 UR9, UPT, UPT, UR19, 0x1, URZ ;  /* 0x0000000113097890 */ /* 0x010fc8000fffe0ff */
[----:B------:R-:W-:-:S04]  /*3c40*/  UISETP.NE.AND UP1, UPT, UR9, 0x2, UPT ;  /* 0x000000020900788c */ /* 0x000fc8000bf25270 */
[----:B------:R-:W-:Y:S02]  /*3c50*/  USEL UR5, URZ, 0x1, UP1 ;  /* 0x00000001ff057887 */ /* 0x000fe40008800000 */
[----:B------:R-:W-:-:S04]  /*3c60*/  USEL UR9, UR9, URZ, UP1 ;  /* 0x000000ff09097287 */ /* 0x000fc80008800000 */
[----:B------:R-:W-:Y:S01]  /*3c70*/  ULEA UR9, UR9, UR8, 0x3 ;  /* 0x0000000809097291 */ /* 0x000fe2000f8e18ff */
[----:B-1----:R-:W-:-:S04]  /*3c80*/  LOP3.LUT R3, R9, UR5, RZ, 0x3c, !PT ;  /* 0x0000000509037c12 */ /* 0x002fc8000f8e3cff */
[----:B------:R-:W-:Y:S01]  /*3c90*/  SHF.L.U32 R3, R3, 0x1f, RZ ;  /* 0x0000001f03037819 */ /* 0x000fe200000006ff */
[----:B------:R-:W-:-:S04]  /*3ca0*/  IMAD.U32 R0, RZ, RZ, UR9 ;  /* 0x00000009ff007e24 */ /* 0x000fc8000f8e00ff */
[----:B------:R1:W2:Y:S03]  /*3cb0*/  SYNCS.PHASECHK.TRANS64.TRYWAIT P0, [R0+URZ], R3 ;  /* 0x00000003000075a7 */ /* 0x0002a600080011ff */
[----:B--2---:R-:W-:Y:S05]  /*3cc0*/  @!P0 NANOSLEEP.SYNCS 0x989680 ;  /* 0x009896800000895d */ /* 0x004fea0003900000 */
[----:B------:R-:W2:Y:S02]  /*3cd0*/  @!P0 SYNCS.PHASECHK.TRANS64 P0, [R0+URZ], R3 ;  /* 0x00000003000085a7 */ /* 0x000ea400080010ff */
[----:B--2---:R-:W-:Y:S05]  /*3ce0*/  @P0 BRA `(.L_x_78) ;  /* 0x0000000000200947 */ /* 0x004fea0003800000 */
.L_x_79:
[----:B--2---:R2:W4:Y:S02]  /*3cf0*/  SYNCS.PHASECHK.TRANS64.TRYWAIT P0, [R0+URZ], R3 ;  /* 0x00000003000075a7 */ /* 0x00452400080011ff */
[----:B----4-:R-:W-:Y:S05]  /*3d00*/  @!P0 NANOSLEEP.SYNCS 0x989680 ;  /* 0x009896800000895d */ /* 0x010fea0003900000 */
[----:B------:R-:W4:Y:S02]  /*3d10*/  @!P0 SYNCS.PHASECHK.TRANS64 P0, [R0+URZ], R3 ;  /* 0x00000003000085a7 */ /* 0x000f2400080010ff */
[----:B----4-:R-:W-:Y:S05]  /*3d20*/  @!P0 BRA `(.L_x_79) ;  /* 0xfffffffc00f08947 */ /* 0x010fea000383ffff */
[----:B------:R-:W-:Y:S05]  /*3d30*/  BRA `(.L_x_78) ;  /* 0x00000000000c7947 */ /* 0x000fea0003800000 */
.L_x_76:
[----:B------:R-:W-:-:S04]  /*3d40*/  UIADD3 UR5, UPT, UPT, UR7, 0x100, URZ ;  /* 0x0000010007057890 */ /* 0x000fc8000fffe0ff */
[----:B------:R-:W-:-:S09]  /*3d50*/  UPRMT UR5, UR4, 0x654, UR5 ;  /* 0x0000065404057896 */ /* 0x000fd20008000005 */
[----:B------:R-:W-:Y:S03]  /*3d60*/  SYNCS.ARRIVE.TRANS64.RED.A1T0 RZ, [UR5], RZ ;  /* 0x000000ffffff79a7 */ /* 0x000fe60008100405 */
.L_x_78:
[----:B-12---:R-:W-:Y:S01]  /*3d70*/  SHF.L.U32 R3, RZ, 0x1f, RZ ;  /* 0x0000001fff037819 */ /* 0x006fe200000006ff */
[----:B------:R-:W-:Y:S01]  /*3d80*/  UIADD3 UR5, UPT, UPT, UR7, 0x100, URZ ;  /* 0x0000010007057890 */ /* 0x000fe2000fffe0ff */
[----:B------:R-:W-:Y:S02]  /*3d90*/  PLOP3.LUT P0, PT, PT, PT, UP0, 0x80, 0x8 ;  /* 0x000000000008781c */ /* 0x000fe40003f0f008 */
[----:B------:R-:W1:Y:S02]  /*3da0*/  SYNCS.PHASECHK.TRANS64.TRYWAIT P1, [UR7+0x100], R3 ;  /* 0x00010003ff0075a7 */ /* 0x000e640008021107 */
[----:B-1----:R-:W-:Y:S09]  /*3db0*/  @!P1 BRA `(.L_x_80) ;  /* 0x0000008000489947 */ /* 0x002ff20003800000 */
.L_x_172:
[----:B------:R-:W-:Y:S01]  /*3dc0*/  @!UP0 UPRMT UR5, UR4, 0x654, UR5 ;  /* 0x0000065404058896 */ /* 0x000fe20008000005 */
[----:B------:R-:W-:Y:S02]  /*3dd0*/  UMOV UR8, 0xffff ;  /* 0x0000ffff00087882 */ /* 0x000fe40000000000 */
[----:B------:R-:W-:-:S06]  /*3de0*/  UMOV UR4, 0x1 ;  /* 0x0000000100047882 */ /* 0x000fcc0000000000 */
[----:B------:R-:W-:Y:S01]  /*3df0*/  @!P0 SYNCS.ARRIVE.TRANS64.RED.A1T0 RZ, [UR5], RZ ;  /* 0x000000ffffff89a7 */ /* 0x000fe20008100405 */
[----:B------:R-:W-:Y:S01]  /*3e00*/  NOP ;  /* 0x0000000000007918 */ /* 0x000fe20000000000 */
[----:B-1----:R-:W1:Y:S01]  /*3e10*/  LDS R0, [UR6+0x14] ;  /* 0x00001406ff007984 */ /* 0x002e620008000800 */
[----:B------:R-:W-:-:S04]  /*3e20*/  ULOP3.LUT UR5, UR21, 0xffff, URZ, 0xc0, !UPT ;  /* 0x0000ffff15057892 */ /* 0x000fc8000f8ec0ff */
[----:B------:R-:W-:-:S04]  /*3e30*/  USHF.R.U32.HI UR5, URZ, 0x5, UR5 ;  /* 0x00000005ff057899 */ /* 0x000fc80008011605 */
[----:B------:R-:W-:Y:S02]  /*3e40*/  USHF.L.U32 UR8, UR8, UR5, URZ ;  /* 0x0000000508087299 */ /* 0x000fe400080006ff */
[----:B------:R-:W-:-:S04]  /*3e50*/  USHF.L.U32 UR4, UR4, UR5, URZ ;  /* 0x0000000504047299 */ /* 0x000fc800080006ff */
[----:B-1----:R-:W-:-:S04]  /*3e60*/  LOP3.LUT R0, R0, UR8, RZ, 0xc0, !PT ;  /* 0x0000000800007c12 */ /* 0x002fc8000f8ec0ff */
[----:B------:R-:W-:-:S13]  /*3e70*/  ISETP.NE.AND P0, PT, R0, UR8, PT ;  /* 0x0000000800007c0c */ /* 0x000fda000bf05270 */
[----:B------:R-:W-:Y:S05]  /*3e80*/  @P0 BRA `(.L_x_81) ;  /* 0x0000000000580947 */ /* 0x000fea0003800000 */
[----:B------:R-:W1:Y:S02]  /*3e90*/  LDS R0, [UR6+0x18] ;  /* 0x00001806ff007984 */ /* 0x000e640008000800 */
[----:B-1----:R-:W-:-:S04]  /*3ea0*/  LOP3.LUT R0, R0, UR4, RZ, 0xc0, !PT ;  /* 0x0000000400007c12 */ /* 0x002fc8000f8ec0ff */
[----:B------:R-:W-:-:S13]  /*3eb0*/  ISETP.NE.AND P0, PT, R0, UR4, PT ;  /* 0x0000000400007c0c */ /* 0x000fda000bf05270 */
[----:B------:R-:W-:Y:S05]  /*3ec0*/  @P0 BRA `(.L_x_82) ;  /* 0x00000000003c0947 */ /* 0x000fea0003800000 */
[----:B------:R-:W1:Y:S01]  /*3ed0*/  S2R R2, SR_LANEID ;  /* 0x0000000000027919 */ /* 0x000e620000000000 */
[----:B------:R-:W-:Y:S01]  /*3ee0*/  ULOP3.LUT UR8, URZ, UR8, URZ, 0x33, !UPT ;  /* 0x00000008ff087292 */ /* 0x000fe2000f8e33ff */
[----:B------:R-:W-:Y:S01]  /*3ef0*/  LOP3.LUT R4, RZ, UR4, RZ, 0x33, !PT ;  /* 0x00000004ff047c12 */ /* 0x000fe2000f8e33ff */
[----:B------:R-:W-:Y:S02]  /*3f00*/  VOTEU.ANY UR7, UPT, PT ;  /* 0x0000000000077886 */ /* 0x000fe400038e0100 */
[----:B------:R-:W-:Y:S01]  /*3f10*/  UFLO.U32 UR7, UR7 ;  /* 0x00000007000772bd */ /* 0x000fe200080e0000 */
[----:B------:R-:W2:Y:S01]  /*3f20*/  REDUX UR4, R4 ;  /* 0x00000000040473c4 */ /* 0x000ea20000000000 */
[----:B------:R-:W-:-:S06]  /*3f30*/  IMAD.U32 R0, RZ, RZ, UR8 ;  /* 0x00000008ff007e24 */ /* 0x000fcc000f8e00ff */
[----:B------:R1:W-:Y:S01]  /*3f40*/  UTCATOMSWS.AND URZ, UR8 ;  /* 0x0000000800ff79e3 */ /* 0x0003e20008000000 */
[----:B------:R-:W3:Y:S01]  /*3f50*/  REDUX UR5, R0 ;  /* 0x00000000000573c4 */ /* 0x000ee20000000000 */
[----:B-1----:R-:W-:Y:S01]  /*3f60*/  ISETP.EQ.U32.AND P0, PT, R2, UR7, PT ;  /* 0x0000000702007c0c */ /* 0x002fe2000bf02070 */
[----:B--2---:R-:W-:Y:S01]  /*3f70*/  IMAD.U32 R2, RZ, RZ, UR4 ;  /* 0x00000004ff027e24 */ /* 0x004fe2000f8e00ff */
[----:B---3--:R-:W-:-:S11]  /*3f80*/  MOV R3, UR5 ;  /* 0x0000000500037c02 */ /* 0x008fd60008000f00 */
[----:B------:R1:W-:Y:S04]  /*3f90*/  @P0 ATOMS.AND RZ, [UR6+0x14], R3 ;  /* 0x00001403ffff098c */ /* 0x0003e8000a800006 */
[----:B------:R1:W-:Y:S01]  /*3fa0*/  @P0 ATOMS.AND RZ, [UR6+0x18], R2 ;  /* 0x00001802ffff098c */ /* 0x0003e2000a800006 */
[----:B------:R-:W-:Y:S05]  /*3fb0*/  BRA `(.L_x_83) ;  /* 0x0000000000147947 */ /* 0x000fea0003800000 */
.L_x_82:
[----:B------:R-:W-:Y:S02]  /*3fc0*/  MOV R2, 0x3fe0 ;  /* 0x00003fe000027802 */ /* 0x000fe40000000f00 */
[----:B---345:R-:W-:Y:S05]  /*3fd0*/  CALL.REL.NOINC `($__internal_0_$__cuda_sm10x_tcgen05_guardrail_trap_col_being_dealloced_not_returned_by_alloc) ;  /* 0x0000008400247944 */ /* 0x038fea0003c00000 */
[----:B------:R-:W-:Y:S05]  /*3fe0*/  BRA `(.L_x_83) ;  /* 0x0000000000087947 */ /* 0x000fea0003800000 */
.L_x_81:
[----:B------:R-:W-:Y:S02]  /*3ff0*/  MOV R2, 0x4010 ;  /* 0x0000401000027802 */ /* 0x000fe40000000f00 */
[----:B---345:R-:W-:Y:S05]  /*4000*/  CALL.REL.NOINC `($__internal_2_$__cuda_sm10x_tcgen05_guardrail_trap_unallocated_columns_being_dealloced) ;  /* 0x0000008400307944 */ /* 0x038fea0003c00000 */
.L_x_83:
[----:B------:R-:W-:Y:S01]  /*4010*/  NOP ;  /* 0x0000000000007918 */ /* 0x000fe20000000000 */
[----:B----4-:R-:W-:Y:S05]  /*4020*/  EXIT ;  /* 0x000000000000794d */ /* 0x010fea0003800000 */
.L_x_56:
[----:B------:R-:W-:-:S09]  /*4030*/  UISETP.NE.OR UP5, UPT, UR10, 0x3, !UP5 ;  /* 0x000000030a00788c */ /* 0x000fd2000efa5670 */
[----:B------:R-:W-:Y:S05]  /*4040*/  BRA.U UP5, `(.L_x_84) ;  /* 0x0000001105147547 */ /* 0x000fea000b800000 */
[----:B------:R-:W1:Y:S01]  /*4050*/  LDC R0, c[0x0][0xb30] ;  /* 0x0002cc00ff007b82 */ /* 0x000e620000000800 */
[----:B------:R-:W2:Y:S01]  /*4060*/  LDCU.64 UR8, c[0x0][0x888] ;  /* 0x00011100ff0877ac */ /* 0x000ea20008000a00 */
[----:B------:R-:W-:Y:S02]  /*4070*/  HFMA2 R29, -RZ, RZ, 0, 0 ;  /* 0x00000000ff1d7431 */ /* 0x000fe400000001ff */
[----:B------:R-:W-:Y:S01]  /*4080*/  IMAD.MOV.U32 R31, RZ, RZ, 0x1 ;  /* 0x00000001ff1f7424 */ /* 0x000fe200078e00ff */
[----:B------:R-:W-:Y:S01]  /*4090*/  MOV R23, 0x2000 ;  /* 0x0000200000177802 */ /* 0x000fe20000000f00 */
[----:B------:R-:W3:Y:S01]  /*40a0*/  LDCU.64 UR4, c[0x0][0x890] ;  /* 0x00011200ff0477ac */ /* 0x000ee20008000a00 */
[----:B------:R-:W-:Y:S01]  /*40b0*/  IMAD.MOV.U32 R30, RZ, RZ, RZ ;  /* 0x000000ffff1e7224 */ /* 0x000fe200078e00ff */
[----:B------:R-:W4:Y:S01]  /*40c0*/  LDC R19, c[0x0][0x370] ;  /* 0x0000dc00ff137b82 */ /* 0x000f220000000800 */
[----:B------:R-:W-:Y:S01]  /*40d0*/  UMOV UR7, 0x400 ;  /* 0x0000040000077882 */ /* 0x000fe20000000000 */
[----:B------:R-:W-:-:S02]  /*40e0*/  UPLOP3.LUT UP1, UPT, UPT, UPT, UPT, 0x40, 0x4 ;  /* 0x000000000004789c */ /* 0x000fc40003f2e870 */
[----:B------:R-:W-:-:S04]  /*40f0*/  ULEA UR7, UR37, UR7, 0x18 ;  /* 0x0000000725077291 */ /* 0x000fc8000f8ec0ff */
[----:B------:R-:W4:Y:S01]  /*4100*/  LDC R2, c[0x0][0xb0c] ;  /* 0x0002c300ff027b82 */ /* 0x000f220000000800 */
[----:B------:R-:W-:Y:S02]  /*4110*/  UIADD3 UR13, UPT, UPT, UR7, 0x68, URZ ;  /* 0x00000068070d7890 */ /* 0x000fe4000fffe0ff */
[----:B--2---:R-:W-:Y:S02]  /*4120*/  UISETP.NE.U32.AND UP2, UPT, UR8, URZ, UPT ;  /* 0x000000ff0800728c */ /* 0x004fe4000bf45070 */
[----:B------:R-:W-:Y:S02]  /*4130*/  UIADD3 UR33, UPT, UPT, UR7, 0x50, URZ ;  /* 0x0000005007217890 */ /* 0x000fe4000fffe0ff */
[----:B---3--:R-:W-:Y:S01]  /*4140*/  UISETP.NE.U32.AND UP3, UPT, UR4, URZ, UPT ;  /* 0x000000ff0400728c */ /* 0x008fe2000bf65070 */
[----:B------:R-:W2:Y:S01]  /*4150*/  LDC R18, c[0x0][0xb20] ;  /* 0x0002c800ff127b82 */ /* 0x000ea20000000800 */
[----:B-1----:R-:W-:Y:S01]  /*4160*/  ISETP.NE.AND P1, PT, R0, 0x1, PT ;  /* 0x000000010000780c */ /* 0x002fe20003f25270 */
[----:B------:R-:W-:-:S02]  /*4170*/  UISETP.NE.AND.EX UP2, UPT, UR9, URZ, UPT, UP2 ;  /* 0x000000ff0900728c */ /* 0x000fc4000bf45320 */
[----:B------:R-:W-:Y:S02]  /*4180*/  UIADD3 UR25, UPT, UPT, UR7, 0x58, URZ ;  /* 0x0000005807197890 */ /* 0x000fe4000fffe0ff */
[----:B------:R-:W-:Y:S02]  /*4190*/  UIADD3 UR17, UPT, UPT, UR7, 0x60, URZ ;  /* 0x0000006007117890 */ /* 0x000fe4000fffe0ff */
[----:B------:R-:W1:Y:S01]  /*41a0*/  LDC.64 R32, c[0x0][0x348] ;  /* 0x0000d200ff207b82 */ /* 0x000e620000000a00 */
[----:B------:R-:W-:Y:S02]  /*41b0*/  UPRMT UR13, UR37, 0x654, UR13 ;  /* 0x00000654250d7896 */ /* 0x000fe4000800000d */
[----:B------:R-:W-:-:S05]  /*41c0*/  UISETP.NE.AND.EX UP3, UPT, UR5, URZ, UPT, UP3 ;  /* 0x000000ff0500728c */ /* 0x000fca000bf65330 */
[----:B------:R-:W3:Y:S08]  /*41d0*/  LDC.64 R16, c[0x0][0xb10] ;  /* 0x0002c400ff107b82 */ /* 0x000ef00000000a00 */
[----:B------:R-:W1:Y:S08]  /*41e0*/  LDC.64 R6, c[0x0][0xb18] ;  /* 0x0002c600ff067b82 */ /* 0x000e700000000a00 */
[----:B------:R-:W1:Y:S08]  /*41f0*/  LDC.64 R4, c[0x0][0xb28] ;  /* 0x0002ca00ff047b82 */ /* 0x000e700000000a00 */
[----:B--2-4-:R-:W1:Y:S02]  /*4200*/  LDC R22, c[0x0][0x374] ;  /* 0x0000dd00ff167b82 */ /* 0x014e640000000800 */
.L_x_95:
[C---:B------:R-:W-:Y:S02]  /*4210*/  LEA R0, R30.reuse, UR7, 0x3 ;  /* 0x000000071e007c11 */ /* 0x040fe4000f8e18ff */
[----:B------:R-:W-:Y:S02]  /*4220*/  SHF.L.U32 R3, R29, 0x1f, RZ ;  /* 0x0000001f1d037819 */ /* 0x000fe400000006ff */
[----:B------:R-:W-:Y:S02]  /*4230*/  LEA R24, R30, UR7, 0x4 ;  /* 0x000000071e187c11 */ /* 0x000fe4000f8e20ff */
[----:B--2---:R-:W2:Y:S02]  /*4240*/  SYNCS.PHASECHK.TRANS64.TRYWAIT P0, [R0+URZ+0xa0], R3 ;  /* 0x0000a003000075a7 */ /* 0x004ea400080011ff */
[----:B--2---:R-:W-:Y:S05]  /*4250*/  @!P0 BRA `(.L_x_85) ;  /* 0x0000007c00388947 */ /* 0x004fea0003800000 */
.L_x_173:
[----:B------:R-:W-:Y:S01]  /*4260*/  ISETP.GE.AND P0, PT, R72, 0x1, PT ;  /* 0x000000014800780c */ /* 0x000fe20003f06270 */
[----:B------:R-:W4:Y:S01]  /*4270*/  LDS.128 R24, [R24+0x110] ;  /* 0x0001100018187984 */ /* 0x000f220000000c00 */
[----:B--2---:R-:W-:Y:S01]  /*4280*/  VIADD R0, R0, 0xb0 ;  /* 0x000000b000007836 */ /* 0x004fe20000000000 */
[----:B------:R-:W-:Y:S01]  /*4290*/  @!PT LDS RZ, [RZ] ;  /* 0x00000000fffff984 */ /* 0x000fe20000000800 */
[----:B------:R-:W-:Y:S01]  /*42a0*/  @!PT LDS RZ, [RZ] ;  /* 0x00000000fffff984 */ /* 0x000fe20000000800 */
[----:B------:R-:W-:Y:S01]  /*42b0*/  @!PT LDS RZ, [RZ] ;  /* 0x00000000fffff984 */ /* 0x000fe20000000800 */
[----:B------:R-:W-:Y:S01]  /*42c0*/  @!PT LDS RZ, [RZ] ;  /* 0x00000000fffff984 */ /* 0x000fe20000000800 */
[----:B------:R2:W-:Y:S06]  /*42d0*/  MEMBAR.ALL.CTA ;  /* 0x0000000000007992 */ /* 0x0005ec0000008000 */
[----:B--2---:R-:W2:Y:S01]  /*42e0*/  FENCE.VIEW.ASYNC.S ;  /* 0x00000000000073c6 */ /* 0x004ea20000000000 */
[----:B------:R-:W-:Y:S04]  /*42f0*/  PRMT R0, RZ, 0x654, R0 ;  /* 0x00000654ff007816 */ /* 0x000fe80000000000 */
[----:B--2---:R2:W-:Y:S01]  /*4300*/  SYNCS.ARRIVE.TRANS64.RED.A1T0 RZ, [R0+URZ], RZ ;  /* 0x000000ff00ff79a7 */ /* 0x0045e200081004ff */
[----:B----4-:R-:W-:Y:S11]  /*4310*/  LOP3.LUT P3, RZ, R26, 0x1, RZ, 0xc0, !PT ;  /* 0x000000011aff7812 */ /* 0x010ff6000786c0ff */
[----:B------:R-:W-:Y:S02]  /*4320*/  @!UPT UIADD3 URZ, UPT, UPT, URZ, URZ, URZ ;  /* 0x000000fffffff290 */ /* 0x000fe4000fffe0ff */
[----:B------:R-:W-:Y:S02]  /*4330*/  @P3 MOV R13, R24 ;  /* 0x00000018000d3202 */ /* 0x000fe40000000f00 */
[----:B------:R-:W-:Y:S01]  /*4340*/  @P3 LOP3.LUT R8, R25, 0xffff, RZ, 0xc0, !PT ;  /* 0x0000ffff19083812 */ /* 0x000fe200078ec0ff */
[----:B--2---:R-:W-:Y:S06]  /*4350*/  @!P0 BRA `(.L_x_86) ;  /* 0x0000000000a48947 */ /* 0x004fec0003800000 */
[----:B-1----:R-:W-:Y:S01]  /*4360*/  IMAD.HI.U32 R35, R22, R7, RZ ;  /* 0x0000000716237227 */ /* 0x002fe200078e00ff */
[----:B------:R-:W-:Y:S02]  /*4370*/  ISETP.NE.AND P0, PT, R6, 0x1, PT ;  /* 0x000000010600780c */ /* 0x000fe40003f05270 */
[----:B------:R-:W-:Y:S01]  /*4380*/  ISETP.NE.AND P2, PT, R72, 0x1, PT ;  /* 0x000000014800780c */ /* 0x000fe20003f45270 */
[----:B---3--:R-:W-:Y:S01]  /*4390*/  IMAD.HI.U32 R34, R19, R16, RZ ;  /* 0x0000001013227227 */ /* 0x008fe200078e00ff */
[----:B------:R-:W-:Y:S02]  /*43a0*/  SHF.R.U32.HI R35, RZ, R18, R35 ;  /* 0x00000012ff237219 */ /* 0x000fe40000011623 */
[----:B------:R-:W-:Y:S01]  /*43b0*/  ISETP.NE.AND P4, PT, R2, 0x1, PT ;  /* 0x000000010200780c */ /* 0x000fe20003f85270 */
[----:B------:R-:W-:Y:S01]  /*43c0*/  IMAD.HI.U32 R36, R13, R16, RZ ;  /* 0x000000100d247227 */ /* 0x000fe200078e00ff */
[----:B------:R-:W-:Y:S02]  /*43d0*/  SHF.R.U32.HI R34, RZ, R17, R34 ;  /* 0x00000011ff227219 */ /* 0x000fe40000011622 */
[----:B------:R-:W-:Y:S01]  /*43e0*/  SEL R3, R22, R35, !P0 ;  /* 0x0000002316037207 */ /* 0x000fe20004000000 */
[C---:B------:R-:W-:Y:S01]  /*43f0*/  IMAD.HI.U32 R35, R8.reuse, R7, RZ ;  /* 0x0000000708237227 */ /* 0x040fe200078e00ff */
[----:B------:R-:W-:Y:S02]  /*4400*/  SEL R11, R19, R34, !P4 ;  /* 0x00000022130b7207 */ /* 0x000fe40006000000 */
[----:B------:R-:W-:Y:S01]  /*4410*/  SHF.R.U32.HI R36, RZ, R17, R36 ;  /* 0x00000011ff247219 */ /* 0x000fe20000011624 */
[----:B------:R-:W-:Y:S01]  /*4420*/  IMAD.HI.U32 R38, R3, R4, RZ ;  /* 0x0000000403267227 */ /* 0x000fe200078e00ff */
[----:B------:R-:W-:Y:S03]  /*4430*/  SHF.R.U32.HI R35, RZ, R18, R35 ;  /* 0x00000012ff237219 */ /* 0x000fe60000011623 */
[----:B------:R-:W-:Y:S01]  /*4440*/  IMAD.HI.U32 R34, R11, R4, RZ ;  /* 0x000000040b227227 */ /* 0x000fe200078e00ff */
[----:B------:R-:W-:Y:S02]  /*4450*/  @P2 SHF.R.U32.HI R3, RZ, R5, R38 ;  /* 0x00000005ff032219 */ /* 0x000fe40000011626 */
[----:B------:R-:W-:Y:S02]  /*4460*/  SEL R9, R8, R35, !P0 ;  /* 0x0000002308097207 */ /* 0x000fe40004000000 */
[----:B------:R-:W-:Y:S01]  /*4470*/  @P2 SHF.R.U32.HI R11, RZ, R5, R34 ;  /* 0x00000005ff0b2219 */ /* 0x000fe20000011622 */
[C---:B------:R-:W-:Y:S01]  /*4480*/  IMAD R10, R72.reuse, R3, RZ ;  /* 0x00000003480a7224 */ /* 0x040fe200078e02ff */
[----:B------:R-:W-:Y:S01]  /*4490*/  SEL R3, R13, R36, !P4 ;  /* 0x000000240d037207 */ /* 0x000fe20006000000 */
[C---:B------:R-:W-:Y:S03]  /*44a0*/  IMAD.HI.U32 R14, R9.reuse, R4, RZ ;  /* 0x00000004090e7227 */ /* 0x040fe600078e00ff */
[----:B------:R-:W-:Y:S01]  /*44b0*/  ISETP.GE.AND P0, PT, R9, R10, PT ;  /* 0x0000000a0900720c */ /* 0x000fe20003f06270 */
[C---:B------:R-:W-:Y:S01]  /*44c0*/  IMAD R12, R72.reuse, R11, RZ ;  /* 0x0000000b480c7224 */ /* 0x040fe200078e02ff */
[-C--:B------:R-:W-:Y:S04]  /*44d0*/  SHF.R.U32.HI R14, RZ, R5.reuse, R14 ;  /* 0x00000005ff0e7219 */ /* 0x080fe8000001160e */
[----:B------:R-:W-:Y:S02]  /*44e0*/  ISETP.GE.OR P0, PT, R3, R12, P0 ;  /* 0x0000000c0300720c */ /* 0x000fe40000706670 */
[----:B------:R-:W-:Y:S05]  /*44f0*/  SEL R15, R9, R14, !P2 ;  /* 0x0000000e090f7207 */ /* 0x000fea0005000000 */
[----:B------:R-:W-:Y:S04]  /*4500*/  IMAD.MOV R14, RZ, RZ, -R15 ;  /* 0x000000ffff0e7224 */ /* 0x000fe800078e0a0f */
[----:B------:R-:W-:Y:S02]  /*4510*/  IMAD R14, R72, R14, R9 ;  /* 0x0000000e480e7224 */ /* 0x000fe400078e0209 */
[C---:B------:R-:W-:Y:S05]  /*4520*/  @!P0 IMAD.HI.U32 R10, R3.reuse, R4, RZ ;  /* 0x00000004030a8227 */ /* 0x040fea00078e00ff */
[----:B------:R-:W-:Y:S04]  /*4530*/  @!P0 SHF.R.U32.HI R10, RZ, R5, R10 ;  /* 0x00000005ff0a8219 */ /* 0x000fe8000001160a */
[----:B------:R-:W-:Y:S01]  /*4540*/  @!P0 SEL R0, R3, R10, !P2 ;  /* 0x0000000a03008207 */ /* 0x000fe20005000000 */
[----:B------:R-:W-:Y:S03]  /*4550*/  IMAD.MOV R10, RZ, RZ, -R3 ;  /* 0x000000ffff0a7224 */ /* 0x000fe600078e0a03 */
[----:B------:R-:W-:Y:S01]  /*4560*/  @!P0 IADD3 R15, PT, PT, R15, -R0, RZ ;  /* 0x800000000f0f8210 */ /* 0x000fe20007ffe0ff */
[----:B------:R-:W-:Y:S01]  /*4570*/  @!P0 IMAD R0, R11, R14, R0 ;  /* 0x0000000e0b008224 */ /* 0x000fe200078e0200 */
[----:B------:R-:W-:Y:S01]  /*4580*/  IADD3 R11, PT, PT, -R9, RZ, RZ ;  /* 0x000000ff090b7210 */ /* 0x000fe20007ffe1ff */
[----:B------:R-:W-:Y:S02]  /*4590*/  IMAD R13, R2, R10, R13 ;  /* 0x0000000a020d7224 */ /* 0x000fe400078e020d */
[----:B------:R-:W-:Y:S02]  /*45a0*/  @!P0 IMAD R9, R15, R72, R3 ;  /* 0x000000480f098224 */ /* 0x000fe400078e0203 */
[----:B------:R-:W-:Y:S02]  /*45b0*/  @!P0 IMAD.MOV.U32 R3, RZ, RZ, R0 ;  /* 0x000000ffff038224 */ /* 0x000fe400078e0000 */
[----:B------:R-:W-:Y:S02]  /*45c0*/  IMAD R8, R6, R11, R8 ;  /* 0x0000000b06087224 */ /* 0x000fe400078e0208 */
[----:B------:R-:W-:Y:S02]  /*45d0*/  IMAD R13, R3, R2, R13 ;  /* 0x00000002030d7224 */ /* 0x000fe400078e020d */
[----:B------:R-:W-:Y:S02]  /*45e0*/  IMAD R8, R9, R6, R8 ;  /* 0x0000000609087224 */ /* 0x000fe400078e0208 */
.L_x_86:
[----:B------:R-:W-:Y:S05]  /*45f0*/  BRA.U UP1, `(.L_x_87) ;  /* 0x0000000101107547 */ /* 0x000fea000b800000 */
[----:B------:R-:W-:Y:S04]  /*4600*/  MOV R0, UR6 ;  /* 0x0000000600007c02 */ /* 0x000fe80008000f00 */
[----:B------:R-:W-:Y:S04]  /*4610*/  SHF.L.U32 R3, R0, 0x1f, RZ ;  /* 0x0000001f00037819 */ /* 0x000fe800000006ff */
[----:B------:R-:W2:Y:S02]  /*4620*/  SYNCS.PHASECHK.TRANS64.TRYWAIT P0, [UR7+0x98], R3 ;  /* 0x00009803ff0075a7 */ /* 0x000ea40008001107 */
[----:B--2---:R-:W-:Y:S05]  /*4630*/  @!P0 BRA `(.L_x_88) ;  /* 0x0000007800548947 */ /* 0x004fea0003800000 */
.L_x_87:
[----:B------:R-:W-:Y:S02]  /*4640*/  R2UR UR35, R21 ;  /* 0x00000000152372ca */ /* 0x000fe400000e0000 */
[----:B------:R-:W-:Y:S02]  /*4650*/  R2UR UR34, R20 ;  /* 0x00000000142272ca */ /* 0x000fe400000e0000 */
[----:B------:R-:W-:Y:S02]  /*4660*/  ISETP.NE.U32.AND P2, PT, RZ, UR4, PT ;  /* 0x00000004ff007c0c */ /* 0x000fe4000bf45070 */
[----:B------:R-:W-:Y:S02]  /*4670*/  SHF.L.U32 R12, R31, 0x1f, RZ ;  /* 0x0000001f1f0c7819 */ /* 0x000fe400000006ff */
[----:B------:R-:W-:Y:S05]  /*4680*/  ISETP.NE.AND.EX P2, PT, RZ, UR5, PT, P2 ;  /* 0x00000005ff007c0c */ /* 0x000fea000bf45320 */
[----:B------:R-:W-:Y:S02]  /*4690*/  USHF.L.U32 UR35, UR35, 0x7, URZ ;  /* 0x0000000723237899 */ /* 0x000fe400080006ff */
[----:B------:R-:W-:Y:S01]  /*46a0*/  USHF.L.U32 UR34, UR34, 0x8, URZ ;  /* 0x0000000822227899 */ /* 0x000fe200080006ff */
[----:B------:R-:W-:Y:S11]  /*46b0*/  BRA.U !UP3, `(.L_x_89) ;  /* 0x000000010b347547 */ /* 0x000ff6000b800000 */
[----:B------:R-:W-:Y:S01]  /*46c0*/  UPLOP3.LUT UP0, UPT, UPT, UPT, UP2, 0x80, 0x8 ;  /* 0x000000000008789c */ /* 0x000fe20003f0f020 */
[----:B--2---:R-:W-:Y:S02]  /*46d0*/  HFMA2 R0, -RZ, RZ, 0, 5.9604644775390625e-08 ;  /* 0x00000001ff007431 */ /* 0x004fe400000001ff */
[----:B------:R-:W-:Y:S03]  /*46e0*/  IMAD.MOV.U32 R171, RZ, RZ, 0x1 ;  /* 0x00000001ffab7424 */ /* 0x000fe600078e00ff */
[----:B------:R-:W-:Y:S05]  /*46f0*/  PLOP3.LUT P0, PT, PT, PT, UP0, 0x80, 0x8 ;  /* 0x000000000008781c */ /* 0x000fea0003f0f008 */
[----:B------:R-:W2:Y:S01]  /*4700*/  @UP0 LDCU.64 UR10, c[0x0][0x888] ;  /* 0x00011100ff0a07ac */ /* 0x000ea20008000a00 */
[----:B------:R-:W-:Y:S07]  /*4710*/  @UP0 UIMAD UR8, UR36, UR4, URZ ;  /* 0x00000004240802a4 */ /* 0x000fee000f8e02ff */
[----:B------:R-:W-:Y:S01]  /*4720*/  @!P0 PRMT R171, R0, 0x7610, R171 ;  /* 0x0000761000ab8816 */ /* 0x000fe200000000ab */
[----:B--2---:R-:W-:Y:S03]  /*4730*/  @UP0 UIMAD.WIDE UR10, UR8, 0x4, UR10 ;  /* 0x00000004080a08a5 */ /* 0x004fe6000f8e020a */
[----:B------:R-:W2:Y:S03]  /*4740*/  @!UP0 LDCU UR8, c[0x0][0x880] ;  /* 0x00011000ff0887ac */ /* 0x000ea60008000800 */
[----:B------:R-:W-:Y:S01]  /*4750*/  IMAD.U32 R10, RZ, RZ, UR10 ;  /* 0x0000000aff0a7e24 */ /* 0x000fe2000f8e00ff */
[----:B------:R-:W-:Y:S05]  /*4760*/  MOV R11, UR11 ;  /* 0x0000000b000b7c02 */ /* 0x000fea0008000f00 */
[----:B-----5:R4:W5:Y:S02]  /*4770*/  @P0 LDG.E R81, desc[UR46][R10.64] ;  /* 0x0000002e0a510981 */ /* 0x020964000c1e1900 */
[----:B--2-4-:R-:W-:Y:S07]  /*4780*/  @!P0 IMAD.U32 R81, RZ, RZ, UR8 ;  /* 0x00000008ff518e24 */ /* 0x014fee000f8e00ff */
.L_x_89:
[----:B-----5:R-:W-:Y:S01]  /*4790*/  @!P2 FSETP.EQ.AND P0, PT, R81, RZ, PT ;  /* 0x000000ff5100a20b */ /* 0x020fe20003f02000 */
[----:B------:R-:W-:Y:S01]  /*47a0*/  @!UPT UIADD3 URZ, UPT, UPT, URZ, URZ, URZ ;  /* 0x000000fffffff290 */ /* 0x000fe2000fffe0ff */
[----:B------:R-:W-:Y:S11]  /*47b0*/  @!P2 BRA `(.L_x_90) ;  /* 0x000000000014a947 */ /* 0x000ff60003800000 */
[----:B------:R-:W-:Y:S02]  /*47c0*/  LOP3.LUT P2, RZ, R171, 0xff, RZ, 0xc0, !PT ;  /* 0x000000ffabff7812 */ /* 0x000fe4000784c0ff */
[----:B------:R-:W-:Y:S04]  /*47d0*/  PLOP3.LUT P0, PT, PT, PT, UP0, 0x80, 0x8 ;  /* 0x000000000008781c */ /* 0x000fe80003f0f008 */
[----:B------:R-:W-:Y:S07]  /*47e0*/  PLOP3.LUT P0, PT, P0, PT, PT, 0x8, 0x80 ;  /* 0x000000000080781c */ /* 0x000fee000070e170 */
[----:B------:R-:W-:Y:S11]  /*47f0*/  @P2 FSETP.EQ.AND P0, PT, R81, RZ, PT ;  /* 0x000000ff5100220b */ /* 0x000ff60003f02000 */
[----:B------:R-:W-:Y:S02]  /*4800*/  @!UPT UIADD3 URZ, UPT, UPT, URZ, URZ, URZ ;  /* 0x000000fffffff290 */ /* 0x000fe4000fffe0ff */
.L_x_90:
[----:B------:R-:W4:Y:S01]  /*4810*/  SYNCS.PHASECHK.TRANS64.TRYWAIT P2, [UR7+0x70], R12 ;  /* 0x0000700cff0075a7 */ /* 0x000f220008041107 */
[----:B------:R-:W-:Y:S04]  /*4820*/  ELECT P4, URZ, PT ;  /* 0x0000000000ff782f */ /* 0x000fe80003880000 */
[----:B------:R-:W-:Y:S11]  /*4830*/  PLOP3.LUT P4, PT, P0, P4, PT, 0xf2, 0x2f ;  /* 0x00000000002f781c */ /* 0x000ff60000789e72 */
[----:B------:R-:W-:Y:S02]  /*4840*/  @!UPT UIADD3 URZ, UPT, UPT, URZ, URZ, URZ ;  /* 0x000000fffffff290 */ /* 0x000fe4000fffe0ff */
[----:B-1----:R-:W-:Y:S05]  /*4850*/  @!P4 IADD3 R9, P0, PT, R32, 0x580, RZ ;  /* 0x000005802009c810 */ /* 0x002fea0007f1e0ff */
[----:B--2---:R-:W-:Y:S01]  /*4860*/  @!P4 IMAD.X R0, RZ, RZ, R33, P0 ;  /* 0x000000ffff00c224 */ /* 0x004fe200000e0621 */
[----:B----4-:R-:W-:Y:S07]  /*4870*/  @!P2 BRA `(.L_x_91) ;  /* 0x0000007400dca947 */ /* 0x010fee0003800000 */
.L_x_176:
[----:B------:R-:W-:Y:S01]  /*4880*/  @!P4 R2UR UR8, R0 ;  /* 0x000000000008c2ca */ /* 0x000fe200000e0000 */
[----:B------:R-:W-:Y:S01]  /*4890*/  VOTEU.ALL UP1, P4 ;  /* 0x0000000000ff7886 */ /* 0x000fe20002020000 */
[----:B------:R-:W-:Y:S01]  /*48a0*/  @!P4 R2UR UR9, R9 ;  /* 0x000000000909c2ca */ /* 0x000fe200000e0000 */
[----:B------:R-:W-:Y:S01]  /*48b0*/  @!P4 IMAD.MOV.U32 R0, RZ, RZ, 0x2000 ;  /* 0x00002000ff00c424 */ /* 0x000fe200078e00ff */
[----:B------:R-:W-:Y:S01]  /*48c0*/  UMOV UR10, 0x0 ;  /* 0x00000000000a7882 */ /* 0x000fe20000000000 */
[----:B------:R-:W-:Y:S01]  /*48d0*/  UMOV UR11, 0x10000000 ;  /* 0x10000000000b7882 */ /* 0x000fe20000000000 */
[----:B------:R-:W-:Y:S01]  /*48e0*/  @!UP1 UIADD3 UR32, UPT, UPT, UR7, 0x200, URZ ;  /* 0x0000020007209890 */ /* 0x000fe2000fffe0ff */
[----:B------:R-:W-:Y:S01]  /*48f0*/  @!P4 IADD3 R9, P0, PT, R32, 0x580, RZ ;  /* 0x000005802009c810 */ /* 0x000fe20007f1e0ff */
[----:B------:R-:W-:Y:S05]  /*4900*/  VOTEU.ALL UP1, P4 ;  /* 0x0000000000ff7886 */ /* 0x000fea0002020000 */
[----:B------:R-:W-:Y:S01]  /*4910*/  IMAD.U32 R11, RZ, RZ, UR8 ;  /* 0x00000008ff0b7e24 */ /* 0x000fe2000f8e00ff */
[----:B------:R-:W-:Y:S01]  /*4920*/  UPRMT UR8, UR37, 0x654, UR33 ;  /* 0x0000065425087896 */ /* 0x000fe20008000021 */
[----:B------:R-:W-:Y:S03]  /*4930*/  IMAD.U32 R10, RZ, RZ, UR9 ;  /* 0x00000009ff0a7e24 */ /* 0x000fe6000f8e00ff */
[----:B------:R-:W-:Y:S02]  /*4940*/  @!P4 R2UR UR15, R11 ;  /* 0x000000000b0fc2ca */ /* 0x000fe400000e0000 */
[----:B------:R-:W-:Y:S11]  /*4950*/  @!P4 R2UR UR14, R10 ;  /* 0x000000000a0ec2ca */ /* 0x000ff600000e0000 */
[----:B------:R-:W-:Y:S02]  /*4960*/  @!UPT UIADD3 URZ, UPT, UPT, URZ, URZ, URZ ;  /* 0x000000fffffff290 */ /* 0x000fe4000fffe0ff */
[----:B------:R2:W-:Y:S01]  /*4970*/  @!UP1 UTMALDG.3D [UR32], [UR14], desc[UR10] ;  /* 0x00000a200e0095b4 */ /* 0x0005e20008011000 */
[----:B------:R4:W-:Y:S01]  /*4980*/  @!P4 SYNCS.ARRIVE.TRANS64.RED.A0TR RZ, [UR7+0x50], R0 ;  /* 0x00005000ffffc9a7 */ /* 0x0009e20008300407 */
[----:B------:R-:W-:Y:S01]  /*4990*/  SYNCS.ARRIVE.TRANS64.RED.A1T0 RZ, [UR8], RZ ;  /* 0x000000ffffff79a7 */ /* 0x000fe20008100408 */
[----:B----4-:R-:W-:Y:S01]  /*49a0*/  @!P4 IMAD.X R0, RZ, RZ, R33, P0 ;  /* 0x000000ffff00c224 */ /* 0x010fe200000e0621 */
[----:B------:R-:W4:Y:S02]  /*49b0*/  SYNCS.PHASECHK.TRANS64.TRYWAIT P2, [UR7+0x78], R12 ;  /* 0x0000780cff0075a7 */ /* 0x000f240008041107 */
[----:B--2-4-:R-:W-:Y:S05]  /*49c0*/  @!P2 BRA `(.L_x_92) ;  /* 0x0000007400a0a947 */ /* 0x014fea0003800000 */
.L_x_178:
        /* <DEDUP_REMOVED lines=8> */
[----:B------:R-:W-:Y:S01]  /*4a50*/  @!UP1 UIADD3 UR24, UPT, UPT, UR7, 0x2200, URZ ;  /* 0x0000220007189890 */ /* 0x000fe2000fffe0ff */
[----:B------:R-:W-:Y:S01]  /*4a60*/  VOTEU.ALL UP1, P4 ;  /* 0x0000000000ff7886 */ /* 0x000fe20002020000 */
[----:B------:R-:W-:Y:S01]  /*4a70*/  UMOV UR27, UR35 ;  /* 0x00000023001b7c82 */ /* 0x000fe20008000000 */
[----:B------:R-:W-:Y:S02]  /*4a80*/  UMOV UR28, UR36 ;  /* 0x00000024001c7c82 */ /* 0x000fe40008000000 */
[----:B------:R-:W-:Y:S01]  /*4a90*/  IMAD.U32 R11, RZ, RZ, UR8 ;  /* 0x00000008ff0b7e24 */ /* 0x000fe2000f8e00ff */
[----:B------:R-:W-:Y:S01]  /*4aa0*/  UPRMT UR8, UR37, 0x654, UR25 ;  /* 0x0000065425087896 */ /* 0x000fe20008000019 */
[----:B------:R-:W-:Y:S02]  /*4ab0*/  IMAD.U32 R10, RZ, RZ, UR9 ;  /* 0x00000009ff0a7e24 */ /* 0x000fe4000f8e00ff */
[----:B------:R-:W-:Y:S01]  /*4ac0*/  @!P4 IMAD.X R20, RZ, RZ, R33, P0 ;  /* 0x000000ffff14c224 */ /* 0x000fe200000e0621 */
[----:B------:R-:W-:Y:S02]  /*4ad0*/  @!P4 R2UR UR15, R11 ;  /* 0x000000000b0fc2ca */ /* 0x000fe400000e0000 */
[----:B------:R-:W-:Y:S11]  /*4ae0*/  @!P4 R2UR UR14, R10 ;  /* 0x000000000a0ec2ca */ /* 0x000ff600000e0000 */
[----:B------:R-:W-:Y:S02]  /*4af0*/  @!UPT UIADD3 URZ, UPT, UPT, URZ, URZ, URZ ;  /* 0x000000fffffff290 */ /* 0x000fe4000fffe0ff */
[----:B------:R2:W-:Y:S01]  /*4b00*/  @!UP1 UTMALDG.3D [UR24], [UR14], desc[UR10] ;  /* 0x00000a180e0095b4 */ /* 0x0005e20008011000 */
[----:B------:R2:W-:Y:S01]  /*4b10*/  @!P4 SYNCS.ARRIVE.TRANS64.RED.A0TR RZ, [UR7+0x58], R0 ;  /* 0x00005800ffffc9a7 */ /* 0x0005e20008300407 */
[----:B------:R-:W-:Y:S01]  /*4b20*/  SYNCS.ARRIVE.TRANS64.RED.A1T0 RZ, [UR8], RZ ;  /* 0x000000ffffff79a7 */ /* 0x000fe20008100408 */
[----:B------:R-:W4:Y:S02]  /*4b30*/  SYNCS.PHASECHK.TRANS64.TRYWAIT P2, [UR7+0x80], R12 ;  /* 0x0000800cff0075a7 */ /* 0x000f240008041107 */
[----:B--2-4-:R-:W-:Y:S05]  /*4b40*/  @!P2 BRA `(.L_x_93) ;  /* 0x000000740058a947 */ /* 0x014fea0003800000 */
.L_x_180:
[----:B------:R-:W2:Y:S01]  /*4b50*/  LDC.64 R14, c[0x0][0xb10] ;  /* 0x0002c400ff0e7b82 */ /* 0x000ea20000000a00 */
[----:B------:R-:W-:Y:S01]  /*4b60*/  @!P4 R2UR UR8, R20 ;  /* 0x000000001408c2ca */ /* 0x000fe200000e0000 */
[----:B------:R-:W-:Y:S01]  /*4b70*/  VOTEU.ALL UP1, P4 ;  /* 0x0000000000ff7886 */ /* 0x000fe20002020000 */
[----:B------:R-:W-:Y:S01]  /*4b80*/  @!P4 R2UR UR9, R21 ;  /* 0x000000001509c2ca */ /* 0x000fe200000e0000 */
[----:B------:R-:W-:Y:S01]  /*4b90*/  UMOV UR10, 0x0 ;  /* 0x00000000000a7882 */ /* 0x000fe20000000000 */
[----:B------:R-:W-:Y:S03]  /*4ba0*/  UMOV UR11, 0x10000000 ;  /* 0x10000000000b7882 */ /* 0x000fe60000000000 */
[----:B------:R-:W4:Y:S01]  /*4bb0*/  LDC.64 R10, c[0x0][0xb18] ;  /* 0x0002c600ff0a7b82 */ /* 0x000f220000000a00 */
[----:B------:R-:W-:Y:S01]  /*4bc0*/  @!UP1 UIADD3 UR18, UPT, UPT, UR34, 0x80, URZ ;  /* 0x0000008022129890 */ /* 0x000fe2000fffe0ff */
[----:B------:R-:W-:Y:S01]  /*4bd0*/  @P3 SHF.R.U32.HI R28, RZ, 0x10, R25 ;  /* 0x00000010ff1c3819 */ /* 0x000fe20000011619 */
[----:B------:R-:W-:Y:S01]  /*4be0*/  @!UP1 UIADD3 UR16, UPT, UPT, UR7, 0x4200, URZ ;  /* 0x0000420007109890 */ /* 0x000fe2000fffe0ff */
[----:B------:R-:W-:Y:S01]  /*4bf0*/  VIADD R30, R30, 0x1 ;  /* 0x000000011e1e7836 */ /* 0x000fe20000000000 */
[----:B------:R-:W-:Y:S03]  /*4c00*/  VOTEU.ALL UP1, P4 ;  /* 0x0000000000ff7886 */ /* 0x000fe60002020000 */
[----:B------:R-:W5:Y:S01]  /*4c10*/  @!P1 LDC R0, c[0x0][0xb20] ;  /* 0x0002c800ff009b82 */ /* 0x000f620000000800 */
[----:B------:R-:W-:Y:S01]  /*4c20*/  UMOV UR19, UR35 ;  /* 0x0000002300137c82 */ /* 0x000fe20008000000 */
[----:B------:R-:W-:Y:S01]  /*4c30*/  IMAD.U32 R21, RZ, RZ, UR8 ;  /* 0x00000008ff157e24 */ /* 0x000fe2000f8e00ff */
[----:B------:R-:W-:Y:S05]  /*4c40*/  UMOV UR20, UR36 ;  /* 0x0000002400147c82 */ /* 0x000fea0008000000 */
[----:B-1----:R-:W1:Y:S01]  /*4c50*/  @!P1 LDC R3, c[0x0][0xb0c] ;  /* 0x0002c300ff039b82 */ /* 0x002e620000000800 */
[----:B------:R-:W-:Y:S01]  /*4c60*/  IMAD.U32 R20, RZ, RZ, UR9 ;  /* 0x00000009ff147e24 */ /* 0x000fe2000f8e00ff */
[----:B------:R-:W-:Y:S01]  /*4c70*/  UPRMT UR8, UR37, 0x654, UR17 ;  /* 0x0000065425087896 */ /* 0x000fe20008000011 */
[----:B------:R-:W-:Y:S03]  /*4c80*/  @!P4 R2UR UR15, R21 ;  /* 0x00000000150fc2ca */ /* 0x000fe600000e0000 */
[----:B------:R-:W-:Y:S01]  /*4c90*/  @!P4 R2UR UR14, R20 ;  /* 0x00000000140ec2ca */ /* 0x000fe200000e0000 */
[----:B------:R-:W-:Y:S11]  /*4ca0*/  @!P4 IMAD.MOV.U32 R20, RZ, RZ, 0x2000 ;  /* 0x00002000ff14c424 */ /* 0x000ff600078e00ff */
[----:B------:R-:W-:Y:S01]  /*4cb0*/  @!UPT UIADD3 URZ, UPT, UPT, URZ, URZ, URZ ;  /* 0x000000fffffff290 */ /* 0x000fe2000fffe0ff */
[----:B------:R1:W-:Y:S01]  /*4cc0*/  @!UP1 UTMALDG.3D [UR16], [UR14], desc[UR10] ;  /* 0x00000a100e0095b4 */ /* 0x0003e20008011000 */
[----:B------:R1:W-:Y:S02]  /*4cd0*/  @!P4 SYNCS.ARRIVE.TRANS64.RED.A0TR RZ, [UR7+0x60], R20 ;  /* 0x00006014ffffc9a7 */ /* 0x0003e40008300407 */
[----:B-1----:R-:W-:Y:S01]  /*4ce0*/  @!P1 ISETP.NE.AND P2, PT, R3, 0x1, PT ;  /* 0x000000010300980c */ /* 0x002fe20003f45270 */
[C---:B--2---:R-:W-:Y:S01]  /*4cf0*/  @!P1 IMAD.HI.U32 R14, R13.reuse, R14, RZ ;  /* 0x0000000e0d0e9227 */ /* 0x044fe200078e00ff */
[----:B----4-:R-:W-:Y:S03]  /*4d00*/  @!P1 ISETP.NE.AND P0, PT, R10, 0x1, PT ;  /* 0x000000010a00980c */ /* 0x010fe60003f05270 */
[C---:B------:R-:W-:Y:S01]  /*4d10*/  @!P1 IMAD.HI.U32 R11, R8.reuse, R11, RZ ;  /* 0x0000000b080b9227 */ /* 0x040fe200078e00ff */
[----:B------:R-:W-:Y:S04]  /*4d20*/  @!P1 SHF.R.U32.HI R14, RZ, R15, R14 ;  /* 0x0000000fff0e9219 */ /* 0x000fe8000001160e */
[----:B-----5:R-:W-:Y:S01]  /*4d30*/  @!P1 SHF.R.U32.HI R9, RZ, R0, R11 ;  /* 0x00000000ff099219 */ /* 0x020fe2000001160b */
[----:B------:R-:W-:Y:S01]  /*4d40*/  SYNCS.ARRIVE.TRANS64.RED.A1T0 RZ, [UR8], RZ ;  /* 0x000000ffffff79a7 */ /* 0x000fe20008100408 */
[----:B------:R-:W-:Y:S02]  /*4d50*/  @!P1 SEL R14, R13, R14, !P2 ;  /* 0x0000000e0d0e9207 */ /* 0x000fe40005000000 */
[----:B------:R-:W-:Y:S01]  /*4d60*/  @!P1 SEL R9, R8, R9, !P0 ;  /* 0x0000000908099207 */ /* 0x000fe20004000000 */
[----:B------:R-:W1:Y:S04]  /*4d70*/  SYNCS.PHASECHK.TRANS64.TRYWAIT P5, [UR7+0x88], R12 ;  /* 0x0000880cff0075a7 */ /* 0x000e6800080a1107 */
[----:B------:R-:W-:Y:S02]  /*4d80*/  @!P1 IMAD.IADD R0, R9, 0x1, -R14 ;  /* 0x0000000109009824 */ /* 0x000fe400078e0a0e */
[----:B------:R-:W-:Y:S02]  /*4d90*/  @!P1 IMAD.IADD R9, R14, 0x1, -R9 ;  /* 0x000000010e099824 */ /* 0x000fe400078e0a09 */
[----:B------:R-:W-:Y:S02]  /*4da0*/  @!P1 IMAD R13, R0, R3, R13 ;  /* 0x00000003000d9224 */ /* 0x000fe400078e020d */
[----:B------:R-:W-:Y:S01]  /*4db0*/  @!P1 IMAD R8, R9, R10, R8 ;  /* 0x0000000a09089224 */ /* 0x000fe200078e0208 */
[----:B-1----:R-:W-:Y:S06]  /*4dc0*/  @!P5 BRA `(.L_x_94) ;  /* 0x0000007000d0d947 */ /* 0x002fec0003800000 */
.L_x_182:
[----:B-1----:R-:W-:Y:S01]  /*4dd0*/  @!P4 IADD3 R3, P0, PT, R32, 0x580, RZ ;  /* 0x000005802003c810 */ /* 0x002fe20007f1e0ff */
[----:B------:R-:W-:Y:S01]  /*4de0*/  VOTEU.ALL UP1, P4 ;  /* 0x0000000000ff7886 */ /* 0x000fe20002020000 */
[----:B------:R-:W-:Y:S01]  /*4df0*/  UMOV UR18, 0x0 ;  /* 0x0000000000127882 */ /* 0x000fe20000000000 */
[----:B------:R-:W-:Y:S01]  /*4e00*/  UMOV UR19, 0x10000000 ;  /* 0x1000000000137882 */ /* 0x000fe20000000000 */
[----:B------:R-:W-:Y:S01]  /*4e10*/  @!P4 R2UR UR9, R3 ;  /* 0x000000000309c2ca */ /* 0x000fe200000e0000 */
[----:B------:R-:W-:Y:S01]  /*4e20*/  @!P4 IMAD.X R0, RZ, RZ, R33, P0 ;  /* 0x000000ffff00c224 */ /* 0x000fe200000e0621 */
[----:B------:R-:W-:Y:S01]  /*4e30*/  @!UP1 UIADD3 UR10, UPT, UPT, UR34, 0xc0, URZ ;  /* 0x000000c0220a9890 */ /* 0x000fe2000fffe0ff */
[----:B------:R-:W-:Y:S01]  /*4e40*/  ISETP.NE.AND P0, PT, R30, 0x2, PT ;  /* 0x000000021e00780c */ /* 0x000fe20003f05270 */
[----:B------:R-:W-:Y:S01]  /*4e50*/  UMOV UR11, UR35 ;  /* 0x00000023000b7c82 */ /* 0x000fe20008000000 */
[----:B------:R-:W-:Y:S01]  /*4e60*/  UMOV UR12, UR36 ;  /* 0x00000024000c7c82 */ /* 0x000fe20008000000 */
[----:B------:R-:W-:Y:S01]  /*4e70*/  @!P4 R2UR UR8, R0 ;  /* 0x000000000008c2ca */ /* 0x000fe200000e0000 */
[----:B------:R-:W-:Y:S01]  /*4e80*/  IMAD.IADD R20, R8, 0x1, R147 ;  /* 0x0000000108147824 */ /* 0x000fe200078e0293 */
[----:B------:R-:W-:Y:S01]  /*4e90*/  @P3 R2UR UR36, R28 ;  /* 0x000000001c2432ca */ /* 0x000fe200000e0000 */
[----:B------:R-:W-:Y:S01]  /*4ea0*/  IMAD.IADD R21, R13, 0x1, R170 ;  /* 0x000000010d157824 */ /* 0x000fe200078e02aa */
[----:B------:R-:W-:Y:S02]  /*4eb0*/  SEL R0, RZ, 0x1, P0 ;  /* 0x00000001ff007807 */ /* 0x000fe40000000000 */
[----:B------:R-:W-:Y:S01]  /*4ec0*/  LOP3.LUT R31, R31, 0x1, RZ, 0x3c, !PT ;  /* 0x000000011f1f7812 */ /* 0x000fe200078e3cff */
[----:B------:R-:W-:Y:S01]  /*4ed0*/  IMAD.U32 R10, RZ, RZ, UR9 ;  /* 0x00000009ff0a7e24 */ /* 0x000fe2000f8e00ff */
[----:B------:R-:W-:Y:S01]  /*4ee0*/  @!UP1 UIADD3 UR9, UPT, UPT, UR7, 0x68, URZ ;  /* 0x0000006807099890 */ /* 0x000fe2000fffe0ff */
[----:B------:R-:W-:Y:S02]  /*4ef0*/  LOP3.LUT R29, R29, R0, RZ, 0x3c, !PT ;  /* 0x000000001d1d7212 */ /* 0x000fe400078e3cff */
[----:B------:R-:W-:Y:S02]  /*4f00*/  SEL R30, R30, RZ, P0 ;  /* 0x000000ff1e1e7207 */ /* 0x000fe40000000000 */
[----:B------:R-:W-:Y:S01]  /*4f10*/  IMAD.U32 R11, RZ, RZ, UR8 ;  /* 0x00000008ff0b7e24 */ /* 0x000fe2000f8e00ff */
[----:B------:R-:W-:Y:S01]  /*4f20*/  @!P4 R2UR UR14, R10 ;  /* 0x000000000a0ec2ca */ /* 0x000fe200000e0000 */
[----:B------:R-:W-:Y:S01]  /*4f30*/  @!UP1 UIADD3 UR8, UPT, UPT, UR7, 0x6200, URZ ;  /* 0x0000620007089890 */ /* 0x000fe2000fffe0ff */
[----:B------:R-:W-:Y:S02]  /*4f40*/  VOTEU.ALL UP1, P4 ;  /* 0x0000000000ff7886 */ /* 0x000fe40002020000 */
[----:B------:R-:W-:Y:S11]  /*4f50*/  @!P4 R2UR UR15, R11 ;  /* 0x000000000b0fc2ca */ /* 0x000ff600000e0000 */
[----:B------:R-:W-:Y:S02]  /*4f60*/  @!UPT UIADD3 URZ, UPT, UPT, URZ, URZ, URZ ;  /* 0x000000fffffff290 */ /* 0x000fe4000fffe0ff */
[----:B------:R2:W-:Y:S01]  /*4f70*/  @!UP1 UTMALDG.3D [UR8], [UR14], desc[UR18] ;  /* 0x000012080e0095b4 */ /* 0x0005e20008011000 */
[----:B------:R2:W-:Y:S01]  /*4f80*/  @!P4 SYNCS.ARRIVE.TRANS64.RED.A0TR RZ, [UR7+0x68], R23 ;  /* 0x00006817ffffc9a7 */ /* 0x0005e20008300407 */
[----:B------:R-:W-:Y:S01]  /*4f90*/  UPLOP3.LUT UP1, UPT, UPT, UPT, UPT, 0x80, 0x8 ;  /* 0x000000000008789c */ /* 0x000fe20003f2f070 */
[----:B------:R-:W-:Y:S01]  /*4fa0*/  SYNCS.ARRIVE.TRANS64.RED.A1T0 RZ, [UR13], RZ ;  /* 0x000000ffffff79a7 */ /* 0x000fe2000810040d */
[----:B------:R-:W-:Y:S09]  /*4fb0*/  @P3 BRA `(.L_x_95) ;  /* 0xfffffff000943947 */ /* 0x000ff2000383ffff */
[----:B------:R-:W-:-:S04]  /*4fc0*/  SHF.L.U32 R3, R31, 0x1f, RZ ;  /* 0x0000001f1f037819 */ /* 0x000fc800000006ff */
[----:B------:R-:W1:Y:S02]  /*4fd0*/  SYNCS.PHASECHK.TRANS64.TRYWAIT P0, [UR7+0x70], R3 ;  /* 0x00007003ff0075a7 */ /* 0x000e640008001107 */
[----:B-1----:R-:W-:Y:S05]  /*4fe0*/  @!P0 BRA `(.L_x_96) ;  /* 0x0000007000608947 */ /* 0x002fea0003800000 */
.L_x_184:
[----:B------:R-:W4:Y:S02]  /*4ff0*/  SYNCS.PHASECHK.TRANS64.TRYWAIT P0, [UR7+0x78], R3 ;  /* 0x00007803ff0075a7 */ /* 0x000f240008001107 */
[----:B----4-:R-:W-:Y:S05]  /*5000*/  @!P0 BRA `(.L_x_97) ;  /* 0x0000007000708947 */ /* 0x010fea0003800000 */
.L_x_186:
[----:B------:R-:W4:Y:S02]  /*5010*/  SYNCS.PHASECHK.TRANS64.TRYWAIT P0, [UR7+0x80], R3 ;  /* 0x00008003ff0075a7 */ /* 0x000f240008001107 */
[----:B----4-:R-:W-:Y:S05]  /*5020*/  @!P0 BRA `(.L_x_98) ;  /* 0x0000007000808947 */ /* 0x010fea0003800000 */
.L_x_188:
[----:B-1----:R-:W-:-:S07]  /*5030*/  MOV R0, UR7 ;  /* 0x0000000700007c02 */ /* 0x002fce0008000f00 */
.L_x_99:
[----:B-1----:R-:W-:-:S04]  /*5040*/  SHF.L.U32 R3, R31, 0x1f, RZ ;  /* 0x0000001f1f037819 */ /* 0x002fc800000006ff */
[----:B------:R1:W4:Y:S03]  /*5050*/  SYNCS.PHASECHK.TRANS64.TRYWAIT P0, [R0+URZ+0x88], R3 ;  /* 0x00008803000075a7 */ /* 0x00032600080011ff */
[----:B----4-:R-:W-:Y:S05]  /*5060*/  @!P0 NANOSLEEP.SYNCS 0x989680 ;  /* 0x009896800000895d */ /* 0x010fea0003900000 */
[----:B------:R-:W4:Y:S02]  /*5070*/  @!P0 SYNCS.PHASECHK.TRANS64 P0, [R0+URZ+0x88], R3 ;  /* 0x00008803000085a7 */ /* 0x000f2400080010ff */
[----:B--2-4-:R-:W-:Y:S05]  /*5080*/  @P0 EXIT ;  /* 0x000000000000094d */ /* 0x014fea0003800000 */
[----:B------:R-:W-:Y:S05]  /*5090*/  BRA `(.L_x_99) ;  /* 0xfffffffc00e87947 */ /* 0x000fea000383ffff */
.L_x_84:
[----:B------:R-:W-:-:S06]  /*50a0*/  UISETP.GE.AND UP1, UPT, UR10, 0x4, UPT ;  /* 0x000000040a00788c */ /* 0x000fcc000bf26270 */
[----:B------:R-:W-:-:S13]  /*50b0*/  PLOP3.LUT P0, PT, PT, PT, UP1, 0x80, 0x8 ;  /* 0x000000000008781c */ /* 0x000fda0003f0f018 */
[----:B------:R-:W-:Y:S05]  /*50c0*/  @!P0 EXIT ;  /* 0x000000000000894d */ /* 0x000fea0003800000 */
[----:B------:R-:W-:Y:S01]  /*50d0*/  BAR.SYNC.DEFER_BLOCKING 0x6, 0xa0 ;  /* 0x0182800000007b1d */ /* 0x000fe20000010000 */
[C---:B------:R-:W-:Y:S01]  /*50e0*/  IMAD.SHL.U32 R3, R185.reuse, 0x40, RZ ;  /* 0x00000040b9037824 */ /* 0x040fe200078e00ff */
[C---:B------:R-:W-:Y:S01]  /*50f0*/  LOP3.LUT R189, R185.reuse, 0x60, RZ, 0xc0, !PT ;  /* 0x00000060b9bd7812 */ /* 0x040fe200078ec0ff */
[C---:B------:R-:W-:Y:S01]  /*5100*/  IMAD.SHL.U32 R172, R185.reuse, 0x8, RZ ;  /* 0x00000008b9ac7824 */ /* 0x040fe200078e00ff */
[C---:B------:R-:W-:Y:S01]  /*5110*/  LOP3.LUT R187, R185.reuse, 0x2, RZ, 0xc0, !PT ;  /* 0x00000002b9bb7812 */ /* 0x040fe200078ec0ff */
[----:B------:R-:W-:Y:S01]  /*5120*/  IMAD.U32 R79, R185, 0x10000, RZ ;  /* 0x00010000b94f7824 */ /* 0x000fe200078e00ff */
[----:B------:R-:W-:Y:S02]  /*5130*/  UMOV UR49, 0x400 ;  /* 0x0000040000317882 */ /* 0x000fe40000000000 */
[----:B------:R-:W1:Y:S01]  /*5140*/  LDC R177, c[0x0][0x370] ;  /* 0x0000dc00ffb17b82 */ /* 0x000e620000000800 */
[----:B------:R-:W-:Y:S01]  /*5150*/  ULEA UR49, UR37, UR49, 0x18 ;  /* 0x0000003125317291 */ /* 0x000fe2000f8ec0ff */
[----:B------:R-:W-:Y:S01]  /*5160*/  LOP3.LUT R5, R3, 0x180, RZ, 0xc0, !PT ;  /* 0x0000018003057812 */ /* 0x000fe200078ec0ff */
[----:B------:R-:W-:Y:S01]  /*5170*/  HFMA2 R192, -RZ, RZ, 0, 0 ;  /* 0x00000000ffc07431 */ /* 0x000fe200000001ff */
[----:B------:R-:W-:Y:S01]  /*5180*/  LOP3.LUT R79, R79, 0x600000, RZ, 0xc0, !PT ;  /* 0x006000004f4f7812 */ /* 0x000fe200078ec0ff */
[----:B------:R-:W-:Y:S01]  /*5190*/  UIADD3 UR4, UPT, UPT, UR49, 0x8200, URZ ;  /* 0x0000820031047890 */ /* 0x000fe2000fffe0ff */
[----:B------:R-:W-:Y:S01]  /*51a0*/  LOP3.LUT R172, R5, 0x30, R172, 0xf8, !PT ;  /* 0x0000003005ac7812 */ /* 0x000fe200078ef8ac */
[----:B------:R-:W-:Y:S01]  /*51b0*/  IMAD.MOV.U32 R76, RZ, RZ, RZ ;  /* 0x000000ffff4c7224 */ /* 0x000fe200078e00ff */
[----:B------:R-:W2:Y:S01]  /*51c0*/  LDC R74, c[0x0][0xb0c] ;  /* 0x0002c300ff4a7b82 */ /* 0x000ea20000000800 */
[----:B------:R-:W-:-:S02]  /*51d0*/  LOP3.LUT R185, R185, 0x4, RZ, 0xc0, !PT ;  /* 0x00000004b9b97812 */ /* 0x000fc400078ec0ff */
[----:B------:R-:W-:Y:S02]  /*51e0*/  CS2R R182, SRZ ;  /* 0x0000000000b67805 */ /* 0x000fe4000001ff00 */
[----:B------:R-:W-:Y:S02]  /*51f0*/  LOP3.LUT R172, R172, 0x1e40, R3, 0xf8, !PT ;  /* 0x00001e40acac7812 */ /* 0x000fe400078ef803 */
[----:B------:R-:W-:Y:S02]  /*5200*/  CS2R R180, SRZ ;  /* 0x0000000000b47805 */ /* 0x000fe4000001ff00 */
[----:B------:R-:W-:Y:S01]  /*5210*/  IADD3 R184, PT, PT, -R185, 0x2, RZ ;  /* 0x00000002b9b87810 */ /* 0x000fe20007ffe1ff */
[----:B------:R-:W-:Y:S01]  /*5220*/  IMAD.MOV R176, RZ, RZ, -R187 ;  /* 0x000000ffffb07224 */ /* 0x000fe200078e0abb */
[----:B------:R-:W-:Y:S01]  /*5230*/  MOV R188, UR4 ;  /* 0x0000000400bc7c02 */ /* 0x000fe20008000f00 */
[----:B------:R-:W3:Y:S01]  /*5240*/  LDC R174, c[0x0][0xb20] ;  /* 0x0002c800ffae7b82 */ /* 0x000ee20000000800 */
[----:B------:R-:W4:Y:S01]  /*5250*/  LDS R0, [UR49+0x130] ;  /* 0x00013031ff007984 */ /* 0x000f220008000800 */
[----:B------:R-:W-:Y:S01]  /*5260*/  VIADD R186, R172, UR49 ;  /* 0x00000031acba7c36 */ /* 0x000fe20008000000 */
[----:B------:R-:W1:Y:S01]  /*5270*/  LDCU.64 UR52, c[0x0][0x348] ;  /* 0x00006900ff3477ac */ /* 0x000e620008000a00 */
[----:B------:R-:W-:-:S02]  /*5280*/  IMAD.MOV R175, RZ, RZ, -R185 ;  /* 0x000000ffffaf7224 */ /* 0x000fc400078e0ab9 */
[----:B------:R-:W-:Y:S01]  /*5290*/  VIADD R186, R186, 0x200 ;  /* 0x00000200baba7836 */ /* 0x000fe20000000000 */
[----:B------:R-:W1:Y:S01]  /*52a0*/  LDCU.64 UR38, c[0x0][0x888] ;  /* 0x00011100ff2677ac */ /* 0x000e620008000a00 */
[----:B------:R-:W1:Y:S01]  /*52b0*/  LDC R73, c[0x0][0xb30] ;  /* 0x0002cc00ff497b82 */ /* 0x000e620000000800 */
[----:B------:R-:W1:Y:S01]  /*52c0*/  LDCU.64 UR44, c[0x0][0x890] ;  /* 0x00011200ff2c77ac */ /* 0x000e620008000a00 */
[----:B------:R-:W-:-:S06]  /*52d0*/  UIADD3 UR48, UPT, UPT, UR49, 0x200, URZ ;  /* 0x0000020031307890 */ /* 0x000fcc000fffe0ff */
[----:B------:R-:W1:Y:S08]  /*52e0*/  LDC.64 R168, c[0x0][0xb10] ;  /* 0x0002c400ffa87b82 */ /* 0x000e700000000a00 */
[----:B------:R-:W1:Y:S08]  /*52f0*/  LDC.64 R70, c[0x0][0xb18] ;  /* 0x0002c600ff467b82 */ /* 0x000e700000000a00 */
[----:B------:R-:W1:Y:S08]  /*5300*/  LDC.64 R68, c[0x0][0xb28] ;  /* 0x0002ca00ff447b82 */ /* 0x000e700000000a00 */
[----:B------:R-:W1:Y:S01]  /*5310*/  LDC.64 R166, c[0x0][0x8b0] ;  /* 0x00022c00ffa67b82 */ /* 0x000e620000000a00 */
[----:B----4-:R-:W-:-:S07]  /*5320*/  IMAD.IADD R79, R0, 0x1, R79 ;  /* 0x00000001004f7824 */ /* 0x010fce00078e024f */
[----:B------:R-:W4:Y:S08]  /*5330*/  LDC.64 R164, c[0x0][0x8a8] ;  /* 0x00022a00ffa47b82 */ /* 0x000f300000000a00 */
[----:B--23--:R-:W1:Y:S02]  /*5340*/  LDC R178, c[0x0][0x374] ;  /* 0x0000dd00ffb27b82 */ /* 0x00ce640000000800 */
.L_x_144:
[----:B------:R-:W-:Y:S02]  /*5350*/  LEA R0, R192, UR49, 0x3 ;  /* 0x00000031c0007c11 */ /* 0x000fe4000f8e18ff */
[----:B------:R-:W-:Y:S02]  /*5360*/  SHF.L.U32 R3, R182, 0x1f, RZ ;  /* 0x0000001fb6037819 */ /* 0x000fe400000006ff */
[----:B-1----:R-:W-:Y:S02]  /*5370*/  LEA R16, R192, UR49, 0x4 ;  /* 0x00000031c0107c11 */ /* 0x002fe4000f8e20ff */
[----:B------:R-:W2:Y:S02]  /*5380*/  SYNCS.PHASECHK.TRANS64.TRYWAIT P0, [R0+URZ+0xa0], R3 ;  /* 0x0000a003000075a7 */ /* 0x000ea400080011ff */
[----:B--2---:R-:W-:Y:S05]  /*5390*/  @!P0 BRA `(.L_x_100) ;  /* 0x0000006c00bc8947 */ /* 0x004fea0003800000 */
.L_x_189:
[----:B------:R-:W3:Y:S01]  /*53a0*/  LDC.64 R12, c[0x0][0xb10] ;  /* 0x0002c400ff0c7b82 */ /* 0x000ee20000000a00 */
[----:B------:R-:W4:Y:S01]  /*53b0*/  LDS.128 R16, [R16+0x110] ;  /* 0x0001100010107984 */ /* 0x000f220000000c00 */
[----:B-1----:R-:W-:Y:S01]  /*53c0*/  ISETP.NE.AND P1, PT, R73, 0x1, PT ;  /* 0x000000014900780c */ /* 0x002fe20003f25270 */
[----:B--2---:R-:W-:Y:S01]  /*53d0*/  VIADD R0, R0, 0xb0 ;  /* 0x000000b000007836 */ /* 0x004fe20000000000 */
[----:B------:R-:W-:Y:S04]  /*53e0*/  ISETP.GE.AND P0, PT, R72, 0x1, PT ;  /* 0x000000014800780c */ /* 0x000fe80003f06270 */
[----:B------:R-:W1:Y:S01]  /*53f0*/  LDC.64 R10, c[0x0][0xb18] ;  /* 0x0002c600ff0a7b82 */ /* 0x000e620000000a00 */
[----:B------:R-:W-:Y:S01]  /*5400*/  PRMT R0, RZ, 0x654, R0 ;  /* 0x00000654ff007816 */ /* 0x000fe20000000000 */
[----:B------:R-:W-:Y:S01]  /*5410*/  @!PT LDS RZ, [RZ] ;  /* 0x00000000fffff984 */ /* 0x000fe20000000800 */
[----:B------:R-:W-:Y:S01]  /*5420*/  @!PT LDS RZ, [RZ] ;  /* 0x00000000fffff984 */ /* 0x000fe20000000800 */
[----:B------:R-:W-:Y:S01]  /*5430*/  @!PT LDS RZ, [RZ] ;  /* 0x00000000fffff984 */ /* 0x000fe20000000800 */
[----:B------:R-:W-:Y:S01]  /*5440*/  @!PT LDS RZ, [RZ] ;  /* 0x00000000fffff984 */ /* 0x000fe20000000800 */
[----:B------:R2:W-:Y:S06]  /*5450*/  MEMBAR.ALL.CTA ;  /* 0x0000000000007992 */ /* 0x0005ec0000008000 */
[----:B--2---:R-:W2:Y:S01]  /*5460*/  FENCE.VIEW.ASYNC.S ;  /* 0x00000000000073c6 */ /* 0x004ea20000000000 */
[----:B------:R-:W1:Y:S08]  /*5470*/  @!P1 LDC R14, c[0x0][0xb20] ;  /* 0x0002c800ff0e9b82 */ /* 0x000e700000000800 */
[----:B------:R-:W1:Y:S01]  /*5480*/  @!P1 LDC R9, c[0x0][0xb0c] ;  /* 0x0002c300ff099b82 */ /* 0x000e620000000800 */
[----:B--2---:R2:W-:Y:S01]  /*5490*/  SYNCS.ARRIVE.TRANS64.RED.A1T0 RZ, [R0+URZ], RZ ;  /* 0x000000ff00ff79a7 */ /* 0x0045e200081004ff */
[----:B----4-:R-:W-:Y:S04]  /*54a0*/  LOP3.LUT P4, RZ, R18, 0x1, RZ, 0xc0, !PT ;  /* 0x0000000112ff7812 */ /* 0x010fe8000788c0ff */
[----:B------:R-:W-:Y:S09]  /*54b0*/  P2R R190, PR, RZ, 0x10 ;  /* 0x00000010ffbe7803 */ /* 0x000ff20000000000 */
[----:B------:R-:W-:Y:S02]  /*54c0*/  @P4 MOV R77, R16 ;  /* 0x00000010004d4202 */ /* 0x000fe40000000f00 */
[----:B------:R-:W-:Y:S01]  /*54d0*/  @P4 LOP3.LUT R75, R17, 0xffff, RZ, 0xc0, !PT ;  /* 0x0000ffff114b4812 */ /* 0x000fe200078ec0ff */
[----:B--23--:R-:W-:Y:S06]  /*54e0*/  @!P0 BRA `(.L_x_101) ;  /* 0x0000000000a48947 */ /* 0x00cfec0003800000 */
[----:B------:R-:W-:Y:S01]  /*54f0*/  IMAD.HI.U32 R23, R178, R71, RZ ;  /* 0x00000047b2177227 */ /* 0x000fe200078e00ff */
[----:B------:R-:W-:Y:S02]  /*5500*/  ISETP.NE.AND P0, PT, R70, 0x1, PT ;  /* 0x000000014600780c */ /* 0x000fe40003f05270 */
[----:B------:R-:W-:Y:S01]  /*5510*/  ISETP.NE.AND P2, PT, R72, 0x1, PT ;  /* 0x000000014800780c */ /* 0x000fe20003f45270 */
[----:B------:R-:W-:Y:S01]  /*5520*/  IMAD.HI.U32 R22, R177, R168, RZ ;  /* 0x000000a8b1167227 */ /* 0x000fe200078e00ff */
[----:B------:R-:W-:Y:S02]  /*5530*/  SHF.R.U32.HI R23, RZ, R174, R23 ;  /* 0x000000aeff177219 */ /* 0x000fe40000011617 */
[----:B------:R-:W-:Y:S01]  /*5540*/  ISETP.NE.AND P3, PT, R74, 0x1, PT ;  /* 0x000000014a00780c */ /* 0x000fe20003f65270 */
[----:B------:R-:W-:Y:S01]  /*5550*/  IMAD.HI.U32 R26, R77, R168, RZ ;  /* 0x000000a84d1a7227 */ /* 0x000fe200078e00ff */
[----:B------:R-:W-:Y:S02]  /*5560*/  SHF.R.U32.HI R22, RZ, R169, R22 ;  /* 0x000000a9ff167219 */ /* 0x000fe40000011616 */
[----:B------:R-:W-:Y:S01]  /*5570*/  SEL R3, R178, R23, !P0 ;  /* 0x00000017b2037207 */ /* 0x000fe20004000000 */
[----:B------:R-:W-:Y:S01]  /*5580*/  IMAD.HI.U32 R23, R75, R71, RZ ;  /* 0x000000474b177227 */ /* 0x000fe200078e00ff */
[----:B------:R-:W-:Y:S02]  /*5590*/  SEL R7, R177, R22, !P3 ;  /* 0x00000016b1077207 */ /* 0x000fe40005800000 */
[----:B------:R-:W-:Y:S01]  /*55a0*/  SHF.R.U32.HI R26, RZ, R169, R26 ;  /* 0x000000a9ff1a7219 */ /* 0x000fe2000001161a */
[-C--:B------:R-:W-:Y:S04]  /*55b0*/  IMAD.HI.U32 R22, R3, R68.reuse, RZ ;  /* 0x0000004403167227 */ /* 0x080fe800078e00ff */
[----:B------:R-:W-:Y:S01]  /*55c0*/  IMAD.HI.U32 R24, R7, R68, RZ ;  /* 0x0000004407187227 */ /* 0x000fe200078e00ff */
[-C--:B------:R-:W-:Y:S02]  /*55d0*/  @P2 SHF.R.U32.HI R3, RZ, R69.reuse, R22 ;  /* 0x00000045ff032219 */ /* 0x080fe40000011616 */
[----:B------:R-:W-:Y:S02]  /*55e0*/  SHF.R.U32.HI R22, RZ, R174, R23 ;  /* 0x000000aeff167219 */ /* 0x000fe40000011617 */
[----:B------:R-:W-:Y:S01]  /*55f0*/  @P2 SHF.R.U32.HI R7, RZ, R69, R24 ;  /* 0x00000045ff072219 */ /* 0x000fe20000011618 */
[C---:B------:R-:W-:Y:S01]  /*5600*/  IMAD R2, R72.reuse, R3, RZ ;  /* 0x0000000348027224 */ /* 0x040fe200078e02ff */
[----:B------:R-:W-:Y:S02]  /*5610*/  SEL R5, R75, R22, !P0 ;  /* 0x000000164b057207 */ /* 0x000fe40004000000 */
[----:B------:R-:W-:Y:S01]  /*5620*/  SEL R3, R77, R26, !P3 ;  /* 0x0000001a4d037207 */ /* 0x000fe20005800000 */
[----:B------:R-:W-:Y:S01]  /*5630*/  IMAD R4, R72, R7, RZ ;  /* 0x0000000748047224 */ /* 0x000fe200078e02ff */
[C---:B------:R-:W-:Y:S01]  /*5640*/  ISETP.GE.AND P0, PT, R5.reuse, R2, PT ;  /* 0x000000020500720c */ /* 0x040fe20003f06270 */
[----:B------:R-:W-:Y:S03]  /*5650*/  IMAD.HI.U32 R6, R5, R68, RZ ;  /* 0x0000004405067227 */ /* 0x000fe600078e00ff */
[----:B------:R-:W-:Y:S01]  /*5660*/  ISETP.GE.OR P0, PT, R3, R4, P0 ;  /* 0x000000040300720c */ /* 0x000fe20000706670 */
[----:B------:R-:W-:Y:S01]  /*5670*/  IMAD.MOV R4, RZ, RZ, -R3 ;  /* 0x000000ffff047224 */ /* 0x000fe200078e0a03 */
[-C--:B------:R-:W-:Y:S03]  /*5680*/  SHF.R.U32.HI R6, RZ, R69.reuse, R6 ;  /* 0x00000045ff067219 */ /* 0x080fe60000011606 */
[----:B------:R-:W-:Y:S01]  /*5690*/  IMAD R77, R74, R4, R77 ;  /* 0x000000044a4d7224 */ /* 0x000fe200078e024d */
[----:B------:R-:W-:Y:S05]  /*56a0*/  SEL R15, R5, R6, !P2 ;  /* 0x00000006050f7207 */ /* 0x000fea0005000000 */
[----:B------:R-:W-:Y:S02]  /*56b0*/  IMAD.MOV R6, RZ, RZ, -R15 ;  /* 0x000000ffff067224 */ /* 0x000fe400078e0a0f */
[C---:B------:R-:W-:Y:S04]  /*56c0*/  @!P0 IMAD.HI.U32 R2, R3.reuse, R68, RZ ;  /* 0x0000004403028227 */ /* 0x040fe800078e00ff */
[----:B------:R-:W-:Y:S01]  /*56d0*/  IMAD R6, R72, R6, R5 ;  /* 0x0000000648067224 */ /* 0x000fe200078e0205 */
[----:B------:R-:W-:Y:S04]  /*56e0*/  @!P0 SHF.R.U32.HI R2, RZ, R69, R2 ;  /* 0x00000045ff028219 */ /* 0x000fe80000011602 */
[----:B------:R-:W-:Y:S02]  /*56f0*/  @!P0 SEL R0, R3, R2, !P2 ;  /* 0x0000000203008207 */ /* 0x000fe40005000000 */
[----:B------:R-:W-:Y:S02]  /*5700*/  IADD3 R2, PT, PT, -R5, RZ, RZ ;  /* 0x000000ff05027210 */ /* 0x000fe40007ffe1ff */
[----:B------:R-:W-:Y:S01]  /*5710*/  @!P0 IADD3 R8, PT, PT, R15, -R0, RZ ;  /* 0x800000000f088210 */ /* 0x000fe20007ffe0ff */
[----:B------:R-:W-:Y:S02]  /*5720*/  @!P0 IMAD R0, R7, R6, R0 ;  /* 0x0000000607008224 */ /* 0x000fe400078e0200 */
[----:B------:R-:W-:Y:S02]  /*5730*/  IMAD R75, R70, R2, R75 ;  /* 0x00000002464b7224 */ /* 0x000fe400078e024b */
[----:B------:R-:W-:Y:S02]  /*5740*/  @!P0 IMAD R5, R8, R72, R3 ;  /* 0x0000004808058224 */ /* 0x000fe400078e0203 */
[----:B------:R-:W-:Y:S04]  /*5750*/  @!P0 IMAD.MOV.U32 R3, RZ, RZ, R0 ;  /* 0x000000ffff038224 */ /* 0x000fe800078e0000 */
[----:B------:R-:W-:Y:S02]  /*5760*/  IMAD R77, R3, R74, R77 ;  /* 0x0000004a034d7224 */ /* 0x000fe400078e024d */
[----:B------:R-:W-:Y:S07]  /*5770*/  IMAD R75, R5, R70, R75 ;  /* 0x00000046054b7224 */ /* 0x000fee00078e024b */
.L_x_101:
[----:B-1----:R-:W-:Y:S01]  /*5780*/  @!P1 ISETP.NE.AND P0, PT, R10, 0x1, PT ;  /* 0x000000010a00980c */ /* 0x002fe20003f05270 */
[----:B------:R-:W-:Y:S01]  /*5790*/  @!P1 IMAD.HI.U32 R0, R77, R12, RZ ;  /* 0x0000000c4d009227 */ /* 0x000fe200078e00ff */
[----:B------:R-:W-:Y:S01]  /*57a0*/  @!P1 ISETP.NE.AND P2, PT, R9, 0x1, PT ;  /* 0x000000010900980c */ /* 0x000fe20003f45270 */
[----:B------:R-:W-:Y:S01]  /*57b0*/  ULOP3.LUT UP0, URZ, UR48, 0x1b0, URZ, 0xc0, !UPT ;  /* 0x000001b030ff7892 */ /* 0x000fe2000f80c0ff */
[----:B------:R-:W-:Y:S01]  /*57c0*/  R2UR UR42, R21 ;  /* 0x00000000152a72ca */ /* 0x000fe200000e0000 */
[----:B------:R-:W-:Y:S01]  /*57d0*/  @!P1 IMAD.HI.U32 R3, R75, R11, RZ ;  /* 0x0000000b4b039227 */ /* 0x000fe200078e00ff */
[----:B------:R-:W-:Y:S02]  /*57e0*/  @!P1 SHF.R.U32.HI R0, RZ, R13, R0 ;  /* 0x0000000dff009219 */ /* 0x000fe40000011600 */
[----:B------:R-:W-:Y:S01]  /*57f0*/  R2UR UR41, R20 ;  /* 0x00000000142972ca */ /* 0x000fe200000e0000 */
[----:B------:R-:W-:Y:S01]  /*5800*/  VIADD R192, R192, 0x1 ;  /* 0x00000001c0c07836 */ /* 0x000fe20000000000 */
[----:B------:R-:W-:Y:S02]  /*5810*/  @!P1 SHF.R.U32.HI R2, RZ, R14, R3 ;  /* 0x0000000eff029219 */ /* 0x000fe40000011603 */
[----:B------:R-:W-:Y:S02]  /*5820*/  @!P1 SEL R3, R77, R0, !P2 ;  /* 0x000000004d039207 */ /* 0x000fe40005000000 */
[----:B------:R-:W-:Y:S02]  /*5830*/  @!P1 SEL R2, R75, R2, !P0 ;  /* 0x000000024b029207 */ /* 0x000fe40004000000 */
[----:B------:R-:W-:Y:S01]  /*5840*/  @P4 SHF.R.U32.HI R179, RZ, 0x10, R17 ;  /* 0x00000010ffb34819 */ /* 0x000fe20000011611 */
[----:B------:R-:W-:Y:S02]  /*5850*/  USHF.L.U32 UR42, UR42, 0x7, URZ ;  /* 0x000000072a2a7899 */ /* 0x000fe400080006ff */
[----:B------:R-:W-:Y:S02]  /*5860*/  @!P1 IMAD.IADD R0, R2, 0x1, -R3 ;  /* 0x0000000102009824 */ /* 0x000fe400078e0a03 */
[----:B------:R-:W-:Y:S01]  /*5870*/  @!P1 IMAD.IADD R2, R3, 0x1, -R2 ;  /* 0x0000000103029824 */ /* 0x000fe200078e0a02 */
[----:B------:R-:W-:Y:S01]  /*5880*/  USHF.L.U32 UR41, UR41, 0x8, URZ ;  /* 0x0000000829297899 */ /* 0x000fe200080006ff */
[----:B------:R-:W-:Y:S02]  /*5890*/  @!P1 IMAD R77, R0, R9, R77 ;  /* 0x00000009004d9224 */ /* 0x000fe400078e024d */
[----:B------:R-:W-:Y:S01]  /*58a0*/  @!P1 IMAD R75, R2, R10, R75 ;  /* 0x0000000a024b9224 */ /* 0x000fe200078e024b */
[----:B------:R-:W-:Y:S08]  /*58b0*/  BRA.U !UP0, `(.L_x_102) ;  /* 0x0000000108407547 */ /* 0x000ff0000b800000 */
[----:B------:R-:W1:Y:S01]  /*58c0*/  LDCU.64 UR8, c[0x4][0x88] ;  /* 0x01001100ff0877ac */ /* 0x000e620008000a00 */
[----:B------:R-:W-:Y:S01]  /*58d0*/  MOV R3, 0x0 ;  /* 0x0000000000037802 */ /* 0x000fe20000000f00 */
[----:B------:R-:W-:Y:S02]  /*58e0*/  HFMA2 R12, -RZ, RZ, 0, 5.9604644775390625e-08 ;  /* 0x00000001ff0c7431 */ /* 0x000fe400000001ff */
[----:B------:R-:W-:Y:S02]  /*58f0*/  IMAD.MOV.U32 R8, RZ, RZ, 0x70 ;  /* 0x00000070ff087424 */ /* 0x000fe400078e00ff */
[----:B------:R-:W-:Y:S01]  /*5900*/  IMAD.MOV.U32 R13, RZ, RZ, RZ ;  /* 0x000000ffff0d7224 */ /* 0x000fe200078e00ff */
[----:B------:R-:W2:Y:S01]  /*5910*/  LDCU.64 UR6, c[0x4][0x90] ;  /* 0x01001200ff0677ac */ /* 0x000ea20008000a00 */
[----:B------:R-:W3:Y:S01]  /*5920*/  LDC.64 R2, c[0x4][R3] ;  /* 0x0100000003027b82 */ /* 0x000ee20000000a00 */
[----:B------:R-:W4:Y:S01]  /*5930*/  LDCU.64 UR4, c[0x4][0x8] ;  /* 0x01000100ff0477ac */ /* 0x000f220008000a00 */
[----:B-1----:R-:W-:Y:S01]  /*5940*/  MOV R5, UR9 ;  /* 0x0000000900057c02 */ /* 0x002fe20008000f00 */
[----:B------:R-:W-:Y:S01]  /*5950*/  IMAD.U32 R4, RZ, RZ, UR8 ;  /* 0x00000008ff047e24 */ /* 0x000fe2000f8e00ff */
[----:B--2---:R-:W-:Y:S01]  /*5960*/  MOV R7, UR7 ;  /* 0x0000000700077c02 */ /* 0x004fe20008000f00 */
[----:B------:R-:W-:Y:S01]  /*5970*/  IMAD.U32 R6, RZ, RZ, UR6 ;  /* 0x00000006ff067e24 */ /* 0x000fe2000f8e00ff */
[----:B----4-:R-:W-:Y:S01]  /*5980*/  MOV R11, UR5 ;  /* 0x00000005000b7c02 */ /* 0x010fe20008000f00 */
[----:B------:R-:W-:Y:S02]  /*5990*/  IMAD.U32 R10, RZ, RZ, UR4 ;  /* 0x00000004ff0a7e24 */ /* 0x000fe4000f8e00ff */
[----:B------:R-:W-:Y:S07]  /*59a0*/  LEPC R20, `(.L_x_102) ;  /* 0x000000001014794e */ /* 0x000fee0000000000 */
[----:B---3-5:R-:W-:Y:S05]  /*59b0*/  CALL.ABS.NOINC R2 ;  /* 0x0000000002007343 */ /* 0x028fea0003c00000 */
.L_x_102:
[----:B------:R-:W-:Y:S01]  /*59c0*/  LOP3.LUT P0, RZ, R188, 0x1b0, RZ, 0xc0, !PT ;  /* 0x000001b0bcff7812 */ /* 0x000fe2000780c0ff */
[----:B------:R-:W-:Y:S11]  /*59d0*/  BSSY.RECONVERGENT B6, `(.L_x_103) ;  /* 0x0000013000067945 */ /* 0x000ff60003800200 */
[----:B------:R-:W-:Y:S01]  /*59e0*/  @!UPT UIADD3 URZ, UPT, UPT, URZ, URZ, URZ ;  /* 0x000000fffffff290 */ /* 0x000fe2000fffe0ff */
[----:B------:R-:W-:Y:S05]  /*59f0*/  @!P0 BRA `(.L_x_104) ;  /* 0x0000000000408947 */ /* 0x000fea0003800000 */
        /* <DEDUP_REMOVED lines=16> */
.L_x_104:
[----:B------:R-:W-:Y:S05]  /*5b00*/  BSYNC.RECONVERGENT B6 ;  /* 0x0000000000067941 */ /* 0x000fea0003800200 */
.L_x_103:
[----:B------:R-:W-:Y:S01]  /*5b10*/  ISETP.NE.U32.AND P4, PT, R166, RZ, PT ;  /* 0x000000ffa600720c */ /* 0x000fe20003f85070 */
[----:B------:R-:W-:Y:S01]  /*5b20*/  UISETP.NE.AND UP2, UPT, UR50, URZ, UPT ;  /* 0x000000ff3200728c */ /* 0x000fe2000bf45270 */
[----:B------:R-:W-:Y:S01]  /*5b30*/  ISETP.NE.U32.AND P2, PT, RZ, UR38, PT ;  /* 0x00000026ff007c0c */ /* 0x000fe2000bf45070 */
[----:B------:R-:W-:Y:S01]  /*5b40*/  UISETP.NE.U32.AND UP1, UPT, UR44, URZ, UPT ;  /* 0x000000ff2c00728c */ /* 0x000fe2000bf25070 */
[----:B------:R-:W-:Y:S01]  /*5b50*/  ISETP.NE.AND.EX P4, PT, R167, RZ, PT, P4 ;  /* 0x000000ffa700720c */ /* 0x000fe20003f85340 */
[----:B------:R-:W-:Y:S01]  /*5b60*/  UPLOP3.LUT UP0, UPT, UPT, UPT, UPT, 0x40, 0x4 ;  /* 0x000000000004789c */ /* 0x000fe20003f0e870 */
[----:B------:R-:W-:Y:S01]  /*5b70*/  ISETP.NE.AND.EX P2, PT, RZ, UR39, PT, P2 ;  /* 0x00000027ff007c0c */ /* 0x000fe2000bf45320 */
[----:B------:R-:W-:Y:S01]  /*5b80*/  UISETP.NE.AND.EX UP1, UPT, UR45, URZ, UPT, UP1 ;  /* 0x000000ff2d00728c */ /* 0x000fe2000bf25310 */
[----:B------:R-:W-:Y:S04]  /*5b90*/  PLOP3.LUT P1, PT, PT, PT, UP2, 0x80, 0x8 ;  /* 0x000000000008781c */ /* 0x000fe80003f2f028 */
[----:B------:R-:W-:Y:S06]  /*5ba0*/  @UP2 UPLOP3.LUT UP0, UPT, UPT, UPT, UP1, 0x80, 0x8 ;  /* 0x000000000008289c */ /* 0x000fec0003f0f010 */
[----:B------:R-:W-:Y:S01]  /*5bb0*/  PLOP3.LUT P0, PT, PT, PT, UP0, 0x80, 0x8 ;  /* 0x000000000008781c */ /* 0x000fe20003f0f008 */
[----:B------:R-:W-:Y:S01]  /*5bc0*/  @!UPT UIADD3 URZ, UPT, UPT, URZ, URZ, URZ ;  /* 0x000000fffffff290 */ /* 0x000fe2000fffe0ff */
[----:B------:R-:W-:Y:S11]  /*5bd0*/  BRA.U !UP1, `(.L_x_105) ;  /* 0x0000000109387547 */ /* 0x000ff6000b800000 */
[----:B------:R-:W-:Y:S01]  /*5be0*/  UISETP.NE.U32.AND UP0, UPT, UR38, URZ, UPT ;  /* 0x000000ff2600728c */ /* 0x000fe2000bf05070 */
[----:B------:R-:W-:Y:S02]  /*5bf0*/  HFMA2 R0, -RZ, RZ, 0, 5.9604644775390625e-08 ;  /* 0x00000001ff007431 */ /* 0x000fe400000001ff */
[----:B------:R-:W-:Y:S01]  /*5c00*/  IMAD.MOV.U32 R171, RZ, RZ, 0x1 ;  /* 0x00000001ffab7424 */ /* 0x000fe200078e00ff */
[----:B------:R-:W-:Y:S06]  /*5c10*/  UISETP.NE.AND.EX UP0, UPT, UR39, URZ, UPT, UP0 ;  /* 0x000000ff2700728c */ /* 0x000fec000bf05300 */
[----:B------:R-:W-:Y:S05]  /*5c20*/  PLOP3.LUT P3, PT, PT, PT, UP0, 0x80, 0x8 ;  /* 0x000000000008781c */ /* 0x000fea0003f6f008 */
[----:B------:R-:W1:Y:S01]  /*5c30*/  @UP0 LDCU.64 UR6, c[0x0][0x888] ;  /* 0x00011100ff0607ac */ /* 0x000e620008000a00 */
[----:B------:R-:W-:Y:S07]  /*5c40*/  @UP0 UIMAD UR4, UR36, UR44, URZ ;  /* 0x0000002c240402a4 */ /* 0x000fee000f8e02ff */
[----:B------:R-:W-:Y:S01]  /*5c50*/  @!P3 PRMT R171, R0, 0x7610, R171 ;  /* 0x0000761000abb816 */ /* 0x000fe200000000ab */
[----:B-1----:R-:W-:Y:S03]  /*5c60*/  @UP0 UIMAD.WIDE UR6, UR4, 0x4, UR6 ;  /* 0x00000004040608a5 */ /* 0x002fe6000f8e0206 */
[----:B------:R-:W1:Y:S03]  /*5c70*/  @!UP0 LDCU UR4, c[0x0][0x880] ;  /* 0x00011000ff0487ac */ /* 0x000e660008000800 */
[----:B------:R-:W-:Y:S01]  /*5c80*/  IMAD.U32 R2, RZ, RZ, UR6 ;  /* 0x00000006ff027e24 */ /* 0x000fe2000f8e00ff */
[----:B------:R-:W-:Y:S05]  /*5c90*/  MOV R3, UR7 ;  /* 0x0000000700037c02 */ /* 0x000fea0008000f00 */
[----:B-----5:R2:W5:Y:S02]  /*5ca0*/  @P3 LDG.E R81, desc[UR46][R2.64] ;  /* 0x0000002e02513981 */ /* 0x020564000c1e1900 */
[----:B-12---:R-:W-:Y:S02]  /*5cb0*/  @!P3 IMAD.U32 R81, RZ, RZ, UR4 ;  /* 0x00000004ff51be24 */ /* 0x006fe4000f8e00ff */
.L_x_105:
[----:B------:R-:W-:Y:S05]  /*5cc0*/  @!P4 BRA `(.L_x_106) ;  /* 0x000000000020c947 */ /* 0x000fea0003800000 */
[----:B------:R-:W-:Y:S04]  /*5cd0*/  ISETP.NE.U32.AND P3, PT, R164, RZ, PT ;  /* 0x000000ffa400720c */ /* 0x000fe80003f65070 */
[----:B------:R-:W-:Y:S11]  /*5ce0*/  ISETP.NE.AND.EX P3, PT, R165, RZ, PT, P3 ;  /* 0x000000ffa500720c */ /* 0x000ff60003f65330 */
[----:B------:R-:W-:Y:S02]  /*5cf0*/  @!UPT UIADD3 URZ, UPT, UPT, URZ, URZ, URZ ;  /* 0x000000fffffff290 */ /* 0x000fe4000fffe0ff */
[----:B------:R-:W1:Y:S01]  /*5d00*/  @P3 LDC.64 R2, c[0x0][0x8a8] ;  /* 0x00022a00ff023b82 */ /* 0x000e620000000a00 */
[----:B------:R-:W-:Y:S04]  /*5d10*/  @P3 IMAD R0, R166, UR36, RZ ;  /* 0x00000024a6003c24 */ /* 0x000fe8000f8e02ff */
[----:B-1----:R-:W-:Y:S05]  /*5d20*/  @P3 IMAD.WIDE R2, R0, 0x4, R2 ;  /* 0x0000000400023825 */ /* 0x002fea00078e0202 */
[----:B-----5:R1:W5:Y:S02]  /*5d30*/  @P3 LDG.E R78, desc[UR46][R2.64] ;  /* 0x0000002e024e3981 */ /* 0x020364000c1e1900 */
[----:B-1----:R-:W2:Y:S02]  /*5d40*/  @!P3 LDC R78, c[0x0][0x8a0] ;  /* 0x00022800ff4ebb82 */ /* 0x002ea40000000800 */
.L_x_106:
[----:B-----5:R-:W-:Y:S01]  /*5d50*/  FSETP.NEU.AND P4, PT, R81, RZ, PT ;  /* 0x000000ff5100720b */ /* 0x020fe20003f8d000 */
[----:B------:R-:W-:Y:S01]  /*5d60*/  BSSY B1, `(.L_x_107) ;  /* 0x0000047000017945 */ /* 0x000fe20003800000 */
[----:B------:R-:W-:Y:S01]  /*5d70*/  SEL R5, RZ, 0xffffffff, P2 ;  /* 0xffffffffff057807 */ /* 0x000fe20001000000 */
[----:B------:R-:W-:Y:S01]  /*5d80*/  IMAD.MOV.U32 R196, RZ, RZ, 0x1 ;  /* 0x00000001ffc47424 */ /* 0x000fe200078e00ff */
[----:B------:R-:W-:Y:S01]  /*5d90*/  LOP3.LUT P3, RZ, R171, 0xff, RZ, 0xc0, !PT ;  /* 0x000000ffabff7812 */ /* 0x000fe2000786c0ff */
[C---:B------:R-:W-:Y:S01]  /*5da0*/  IMAD R80, R76.reuse, 0x100, R79 ;  /* 0x000001004c507824 */ /* 0x040fe200078e024f */
[----:B------:R-:W-:Y:S02]  /*5db0*/  @P1 SEL R0, RZ, 0xffffffff, P4 ;  /* 0xffffffffff001807 */ /* 0x000fe40002000000 */
[----:B------:R-:W-:Y:S02]  /*5dc0*/  CS2R R162, SRZ ;  /* 0x0000000000a27805 */ /* 0x000fe4000001ff00 */
[----:B------:R-:W-:Y:S02]  /*5dd0*/  LEA R3, R181, UR49, 0x3 ;  /* 0x00000031b5037c11 */ /* 0x000fe4000f8e18ff */
[----:B------:R-:W-:Y:S02]  /*5de0*/  CS2R R160, SRZ ;  /* 0x0000000000a07805 */ /* 0x000fe4000001ff00 */
[----:B------:R-:W-:Y:S02]  /*5df0*/  @P0 SEL R0, R5, R0, !P3 ;  /* 0x0000000005000207 */ /* 0x000fe40005800000 */
[----:B------:R-:W-:Y:S02]  /*5e00*/  CS2R R158, SRZ ;  /* 0x00000000009e7805 */ /* 0x000fe4000001ff00 */
[----:B------:R-:W-:Y:S02]  /*5e10*/  LEA R191, R76, UR49, 0x3 ;  /* 0x000000314cbf7c11 */ /* 0x000fe4000f8e18ff */
[----:B------:R-:W-:Y:S02]  /*5e20*/  CS2R R156, SRZ ;  /* 0x00000000009c7805 */ /* 0x000fe4000001ff00 */
[----:B------:R-:W-:Y:S02]  /*5e30*/  @P1 LOP3.LUT R0, R0, 0x1, RZ, 0xc0, !PT ;  /* 0x0000000100001812 */ /* 0x000fe400078ec0ff */
[----:B------:R-:W-:Y:S02]  /*5e40*/  CS2R R154, SRZ ;  /* 0x00000000009a7805 */ /* 0x000fe4000001ff00 */
[----:B------:R-:W-:Y:S02]  /*5e50*/  SHF.L.U32 R2, R183, 0x1f, RZ ;  /* 0x0000001fb7027819 */ /* 0x000fe400000006ff */
[----:B------:R-:W-:Y:S02]  /*5e60*/  CS2R R152, SRZ ;  /* 0x0000000000987805 */ /* 0x000fe4000001ff00 */
[----:B------:R-:W-:Y:S02]  /*5e70*/  ISETP.NE.U32.OR P6, PT, R0, 0x1, !P1 ;  /* 0x000000010000780c */ /* 0x000fe40004fc5470 */
[----:B------:R-:W-:Y:S02]  /*5e80*/  CS2R R150, SRZ ;  /* 0x0000000000967805 */ /* 0x000fe4000001ff00 */
[----:B------:R-:W-:Y:S02]  /*5e90*/  PLOP3.LUT P2, PT, PT, PT, UP1, 0x80, 0x8 ;  /* 0x000000000008781c */ /* 0x000fe40003f4f018 */
[----:B------:R-:W-:Y:S02]  /*5ea0*/  CS2R R148, SRZ ;  /* 0x0000000000947805 */ /* 0x000fe4000001ff00 */
[----:B------:R-:W-:Y:S02]  /*5eb0*/  SEL R0, RZ, 0xffffffff, P4 ;  /* 0xffffffffff007807 */ /* 0x000fe40002000000 */
[----:B------:R-:W-:Y:S03]  /*5ec0*/  P2R R204, PR, RZ, 0x40 ;  /* 0x00000040ffcc7803 */ /* 0x000fe60000000000 */
[----:B------:R-:W-:Y:S04]  /*5ed0*/  @P6 SHF.L.U32 R4, R180, 0x1f, RZ ;  /* 0x0000001fb4046819 */ /* 0x000fe800000006ff */
[----:B------:R-:W-:Y:S01]  /*5ee0*/  @P2 SEL R0, R5, R0, !P3 ;  /* 0x0000000005002207 */ /* 0x000fe20005800000 */
[----:B------:R-:W1:Y:S03]  /*5ef0*/  @P6 SYNCS.PHASECHK.TRANS64.TRYWAIT P1, [R3+URZ+0x50], R4 ;  /* 0x00005004030065a7 */ /* 0x000e6600080211ff */
[----:B------:R-:W-:Y:S04]  /*5f00*/  LOP3.LUT R0, R0, 0x1, RZ, 0xc0, !PT ;  /* 0x0000000100007812 */ /* 0x000fe800078ec0ff */
[----:B------:R-:W-:Y:S04]  /*5f10*/  ISETP.NE.U32.AND P5, PT, R0, 0x1, PT ;  /* 0x000000010000780c */ /* 0x000fe80003fa5070 */
[----:B------:R-:W-:Y:S01]  /*5f20*/  P2R R197, PR, RZ, 0x20 ;  /* 0x00000020ffc57803 */ /* 0x000fe20000000000 */
[----:B------:R3:W4:Y:S01]  /*5f30*/  SYNCS.PHASECHK.TRANS64.TRYWAIT P0, [R191+URZ+0xc0], R2 ;  /* 0x0000c002bf0075a7 */ /* 0x00072200080011ff */
[----:B-1----:R-:W-:Y:S01]  /*5f40*/  @P6 SEL R196, RZ, 0x1, !P1 ;  /* 0x00000001ffc46807 */ /* 0x002fe20004800000 */
[----:B---3--:R-:W-:Y:S06]  /*5f50*/  @!P6 BRA `(.L_x_108) ;  /* 0x00000000009ce947 */ /* 0x008fec0003800000 */
[----:B------:R-:W-:Y:S01]  /*5f60*/  @P5 IMAD R6, R181, 0x2000, R186 ;  /* 0x00002000b5065824 */ /* 0x000fe200078e02ba */
[----:B------:R-:W-:Y:S01]  /*5f70*/  ISETP.NE.AND P1, PT, R196, RZ, PT ;  /* 0x000000ffc400720c */ /* 0x000fe20003f25270 */
[----:B------:R-:W-:Y:S01]  /*5f80*/  BSSY B0, `(.L_x_109) ;  /* 0x0000010000007945 */ /* 0x000fe20003800000 */
[----:B------:R-:W-:Y:S01]  /*5f90*/  CS2R R150, SRZ ;  /* 0x0000000000967805 */ /* 0x000fe2000001ff00 */
[--C-:B------:R-:W-:Y:S01]  /*5fa0*/  @P5 IMAD R7, R187, -0x10, R6.reuse ;  /* 0xfffffff0bb075824 */ /* 0x100fe200078e0206 */
[----:B------:R-:W-:Y:S01]  /*5fb0*/  CS2R R148, SRZ ;  /* 0x0000000000947805 */ /* 0x000fe2000001ff00 */
[----:B------:R-:W-:Y:S01]  /*5fc0*/  @P5 IMAD R5, R185, -0x10, R6 ;  /* 0xfffffff0b9055824 */ /* 0x000fe200078e0206 */
[----:B------:R-:W-:Y:S01]  /*5fd0*/  CS2R R158, SRZ ;  /* 0x00000000009e7805 */ /* 0x000fe2000001ff00 */
[----:B------:R-:W-:Y:S01]  /*5fe0*/  @P5 IMAD R4, R184, 0x10, R7 ;  /* 0x00000010b8045824 */ /* 0x000fe200078e0207 */
[----:B------:R-:W-:Y:S02]  /*5ff0*/  CS2R R156, SRZ ;  /* 0x00000000009c7805 */ /* 0x000fe4000001ff00 */
[----:B------:R-:W-:Y:S02]  /*6000*/  CS2R R154, SRZ ;  /* 0x00000000009a7805 */ /* 0x000fe4000001ff00 */
[----:B------:R-:W-:Y:S02]  /*6010*/  CS2R R152, SRZ ;  /* 0x0000000000987805 */ /* 0x000fe4000001ff00 */
[----:B------:R-:W-:Y:S02]  /*6020*/  CS2R R162, SRZ ;  /* 0x0000000000a27805 */ /* 0x000fe4000001ff00 */
[----:B------:R-:W-:Y:S01]  /*6030*/  CS2R R160, SRZ ;  /* 0x0000000000a07805 */ /* 0x000fe2000001ff00 */
[----:B------:R-:W-:Y:S06]  /*6040*/  @P1 BRA `(.L_x_110) ;  /* 0x00000000000c1947 */ /* 0x000fec0003800000 */
[----:B------:R-:W-:Y:S04]  /*6050*/  SHF.L.U32 R0, R180, 0x1f, RZ ;  /* 0x0000001fb4007819 */ /* 0x000fe800000006ff */
[----:B------:R-:W1:Y:S02]  /*6060*/  SYNCS.PHASECHK.TRANS64.TRYWAIT P1, [R3+URZ+0x50], R0 ;  /* 0x00005000030075a7 */ /* 0x000e6400080211ff */
[----:B-1----:R-:W-:Y:S05]  /*6070*/  @!P1 BRA `(.L_x_111) ;  /* 0x0000006000989947 */ /* 0x002fea0003800000 */
.L_x_110:
[----:B------:R-:W-:Y:S05]  /*6080*/  BSYNC B0 ;  /* 0x0000000000007941 */ /* 0x000fea0003800000 */
.L_x_109:
[----:B------:R-:W-:Y:S01]  /*6090*/  ISETP.NE.AND P1, PT, R197, RZ, PT ;  /* 0x000000ffc500720c */ /* 0x000fe20003f25270 */
[----:B-1----:R-:W-:Y:S02]  /*60a0*/  VIADD R3, R3, 0x70 ;  /* 0x0000007003037836 */ /* 0x002fe40000000000 */
[----:B------:R-:W-:Y:S02]  /*60b0*/  IMAD.U32 R0, RZ, RZ, UR37 ;  /* 0x00000025ff007e24 */ /* 0x000fe4000f8e00ff */
[----:B------:R-:W-:Y:S03]  /*60c0*/  VIADD R181, R181, 0x1 ;  /* 0x00000001b5b57836 */ /* 0x000fe60000000000 */
[----:B------:R-:W-:Y:S05]  /*60d0*/  PRMT R0, R0, 0x654, R3 ;  /* 0x0000065400007816 */ /* 0x000fea0000000003 */
[----:B------:R1:W3:Y:S04]  /*60e0*/  @P1 LDS.128 R148, [R6] ;  /* 0x0000000006941984 */ /* 0x0002e80000000c00 */
[----:B------:R1:W1:Y:S04]  /*60f0*/  @P1 LDS.128 R156, [R5+0x20] ;  /* 0x00002000059c1984 */ /* 0x0002680000000c00 */
[----:B------:R1:W1:Y:S04]  /*6100*/  @P1 LDS.128 R152, [R7+0x10] ;  /* 0x0000100007981984 */ /* 0x0002680000000c00 */
[----:B------:R1:W1:Y:S01]  /*6110*/  @P1 LDS.128 R160, [R4+0x10] ;  /* 0x0000100004a01984 */ /* 0x0002620000000c00 */
[C---:B------:R-:W-:Y:S01]  /*6120*/  ISETP.NE.AND P1, PT, R181.reuse, 0x4, PT ;  /* 0x00000004b500780c */ /* 0x040fe20003f25270 */
[----:B------:R-:W-:Y:S01]  /*6130*/  @!PT LDS RZ, [RZ] ;  /* 0x00000000fffff984 */ /* 0x000fe20000000800 */
[----:B------:R-:W-:Y:S01]  /*6140*/  @!PT LDS RZ, [RZ] ;  /* 0x00000000fffff984 */ /* 0x000fe20000000800 */
[----:B------:R-:W-:Y:S01]  /*6150*/  @!PT LDS RZ, [RZ] ;  /* 0x00000000fffff984 */ /* 0x000fe20000000800 */
[----:B------:R-:W-:Y:S01]  /*6160*/  @!PT LDS RZ, [RZ] ;  /* 0x00000000fffff984 */ /* 0x000fe20000000800 */
[----:B------:R5:W-:Y:S06]  /*6170*/  MEMBAR.ALL.CTA ;  /* 0x0000000000007992 */ /* 0x000bec0000008000 */
[----:B-----5:R-:W5:Y:S01]  /*6180*/  FENCE.VIEW.ASYNC.S ;  /* 0x00000000000073c6 */ /* 0x020f620000000000 */
[----:B------:R-:W-:Y:S02]  /*6190*/  SEL R3, RZ, 0x1, P1 ;  /* 0x00000001ff037807 */ /* 0x000fe40000800000 */
[----:B------:R-:W-:Y:S02]  /*61a0*/  SEL R181, R181, RZ, P1 ;  /* 0x000000ffb5b57207 */ /* 0x000fe40000800000 */
[----:B------:R-:W-:Y:S01]  /*61b0*/  LOP3.LUT R180, R180, R3, RZ, 0x3c, !PT ;  /* 0x00000003b4b47212 */ /* 0x000fe200078e3cff */
[----:B-----5:R1:W-:Y:S06]  /*61c0*/  SYNCS.ARRIVE.TRANS64.RED.A1T0 RZ, [R0+URZ], RZ ;  /* 0x000000ff00ff79a7 */ /* 0x0203ec00081004ff */
.L_x_108:
[----:B------:R-:W-:Y:S05]  /*61d0*/  BSYNC B1 ;  /* 0x0000000000017941 */ /* 0x000fea0003800000 */
.L_x_107:
[----:B-1----:R-:W-:Y:S04]  /*61e0*/  SHF.R.U32.HI R0, RZ, 0x15, R80 ;  /* 0x00000015ff007819 */ /* 0x002fe80000011650 */
[----:B------:R-:W-:Y:S01]  /*61f0*/  LOP3.LUT P1, RZ, R0, 0x3, R173, 0x48, !PT ;  /* 0x0000000300ff7812 */ /* 0x000fe200078248ad */
[----:B------:R-:W-:Y:S01]  /*6200*/  @!UPT UIADD3 URZ, UPT, UPT, URZ, URZ, URZ ;  /* 0x000000fffffff290 */ /* 0x000fe2000fffe0ff */
[----:B----4-:R-:W-:Y:S11]  /*6210*/  @P0 BRA `(.L_x_112) ;  /* 0x0000000000080947 */ /* 0x010ff60003800000 */
[----:B------:R-:W1:Y:S02]  /*6220*/  SYNCS.PHASECHK.TRANS64.TRYWAIT P0, [R191+URZ+0xc0], R2 ;  /* 0x0000c002bf0075a7 */ /* 0x000e6400080011ff */
[----:B-1----:R-:W-:Y:S05]  /*6230*/  @!P0 BRA `(.L_x_113) ;  /* 0x00000060003c8947 */ /* 0x002fea0003800000 */
.L_x_112:
[----:B------:R-:W-:Y:S04]  /*6240*/  BSSY.RECONVERGENT B6, `(.L_x_114) ;  /* 0x0000012000067945 */ /* 0x000fe80003800200 */
[----:B------:R-:W-:Y:S05]  /*6250*/  @!P1 BRA `(.L_x_115) ;  /* 0x0000000000409947 */ /* 0x000fea0003800000 */
[----:B------:R-:W4:Y:S01]  /*6260*/  LDCU.64 UR8, c[0x4][0x78] ;  /* 0x01000f00ff0877ac */ /* 0x000f220008000a00 */
[----:B------:R-:W-:Y:S01]  /*6270*/  MOV R3, 0x0 ;  /* 0x0000000000037802 */ /* 0x000fe20000000f00 */
[----:B------:R-:W-:Y:S02]  /*6280*/  HFMA2 R12, -RZ, RZ, 0, 5.9604644775390625e-08 ;  /* 0x00000001ff0c7431 */ /* 0x000fe400000001ff */
[----:B------:R-:W-:Y:S02]  /*6290*/  IMAD.MOV.U32 R8, RZ, RZ, 0x192 ;  /* 0x00000192ff087424 */ /* 0x000fe400078e00ff */
[----:B------:R-:W-:Y:S01]  /*62a0*/  IMAD.MOV.U32 R13, RZ, RZ, RZ ;  /* 0x000000ffff0d7224 */ /* 0x000fe200078e00ff */
[----:B------:R-:W5:Y:S01]  /*62b0*/  LDCU.64 UR6, c[0x4][0x80] ;  /* 0x01001000ff0677ac */ /* 0x000f620008000a00 */
[----:B-1----:R-:W1:Y:S01]  /*62c0*/  LDC.64 R2, c[0x4][R3] ;  /* 0x0100000003027b82 */ /* 0x002e620000000a00 */
[----:B------:R-:W2:Y:S01]  /*62d0*/  LDCU.64 UR4, c[0x4][0x18] ;  /* 0x01000300ff0477ac */ /* 0x000ea20008000a00 */
[----:B----4-:R-:W-:Y:S01]  /*62e0*/  MOV R5, UR9 ;  /* 0x0000000900057c02 */ /* 0x010fe20008000f00 */
[----:B------:R-:W-:Y:S01]  /*62f0*/  IMAD.U32 R4, RZ, RZ, UR8 ;  /* 0x00000008ff047e24 */ /* 0x000fe2000f8e00ff */
[----:B-----5:R-:W-:Y:S01]  /*6300*/  MOV R7, UR7 ;  /* 0x0000000700077c02 */ /* 0x020fe20008000f00 */
[----:B------:R-:W-:Y:S01]  /*6310*/  IMAD.U32 R6, RZ, RZ, UR6 ;  /* 0x00000006ff067e24 */ /* 0x000fe2000f8e00ff */
[----:B--2---:R-:W-:Y:S01]  /*6320*/  MOV R11, UR5 ;  /* 0x00000005000b7c02 */ /* 0x004fe20008000f00 */
[----:B------:R-:W-:Y:S02]  /*6330*/  IMAD.U32 R10, RZ, RZ, UR4 ;  /* 0x00000004ff0a7e24 */ /* 0x000fe4000f8e00ff */
[----:B------:R-:W-:Y:S07]  /*6340*/  LEPC R20, `(.L_x_115) ;  /* 0x000000001014794e */ /* 0x000fee0000000000 */
[----:B-1-3--:R-:W-:Y:S05]  /*6350*/  CALL.ABS.NOINC R2 ;  /* 0x0000000002007343 */ /* 0x00afea0003c00000 */
.L_x_115:
[----:B------:R-:W-:Y:S05]  /*6360*/  BSYNC.RECONVERGENT B6 ;  /* 0x0000000000067941 */ /* 0x000fea0003800200 */
.L_x_114:
[-C--:B---3--:R-:W-:Y:S01]  /*6370*/  F2FP.F16.E4M3.UNPACK_B R83, R148.reuse ;  /* 0x00000094ff53723e */ /* 0x088fe200020006ff */
[----:B------:R-:W-:Y:S05]  /*6380*/  WARPSYNC.ALL ;  /* 0x0000000000007948 */ /* 0x000fea0003800000 */
[----:B------:R-:W-:Y:S01]  /*6390*/  R2UR UR4, R80 ;  /* 0x00000000500472ca */ /* 0x000fe200000e0000 */
[--C-:B------:R-:W-:Y:S01]  /*63a0*/  HADD2.F32 R82, -RZ, R83.reuse.H0_H0 ;  /* 0x20000053ff527230 */ /* 0x100fe20000004100 */
[----:B------:R-:W-:Y:S01]  /*63b0*/  F2FP.F16.E4M3.UNPACK_B R85, R148.H1 ;  /* 0x00000094ff55723e */ /* 0x000fe200030006ff */
[----:B------:R-:W-:Y:S01]  /*63c0*/  HADD2.F32 R83, -RZ, R83.H1_H1 ;  /* 0x30000053ff537230 */ /* 0x000fe20000004100 */
[-C--:B------:R-:W-:Y:S01]  /*63d0*/  F2FP.F16.E4M3.UNPACK_B R87, R149.reuse ;  /* 0x00000095ff57723e */ /* 0x080fe200020006ff */
[----:B------:R-:W-:Y:S01]  /*63e0*/  BSSY.RECONVERGENT B0, `(.L_x_116) ;  /* 0x000011d000007945 */ /* 0x000fe20003800200 */
[----:B------:R-:W-:Y:S01]  /*63f0*/  F2FP.F16.E4M3.UNPACK_B R89, R149.H1 ;  /* 0x00000095ff59723e */ /* 0x000fe200030006ff */
[----:B------:R-:W-:Y:S01]  /*6400*/  HADD2.F32 R84, -RZ, R85.H0_H0 ;  /* 0x20000055ff547230 */ /* 0x000fe20000004100 */
[-C--:B------:R-:W-:Y:S01]  /*6410*/  F2FP.F16.E4M3.UNPACK_B R91, R150.reuse ;  /* 0x00000096ff5b723e */ /* 0x080fe200020006ff */
[----:B------:R-:W-:Y:S01]  /*6420*/  HADD2.F32 R88, -RZ, R87.H1_H1 ;  /* 0x30000057ff587230 */ /* 0x000fe20000004100 */
[----:B------:R-:W-:Y:S01]  /*6430*/  F2FP.F16.E4M3.UNPACK_B R93, R150.H1 ;  /* 0x00000096ff5d723e */ /* 0x000fe200030006ff */
[----:B------:R-:W-:Y:S01]  /*6440*/  HADD2.F32 R86, -RZ, R85.H1_H1 ;  /* 0x30000055ff567230 */ /* 0x000fe20000004100 */
[-C--:B------:R-:W-:Y:S01]  /*6450*/  F2FP.F16.E4M3.UNPACK_B R95, R151.reuse ;  /* 0x00000097ff5f723e */ /* 0x080fe200020006ff */
[----:B------:R-:W2:Y:S01]  /*6460*/  LDTM.x64 R4, tmem[UR4] ;  /* 0x00000004000479ee */ /* 0x000ea20008340000 */
[----:B------:R-:W-:Y:S01]  /*6470*/  F2FP.F16.E4M3.UNPACK_B R97, R151.H1 ;  /* 0x00000097ff61723e */ /* 0x000fe200030006ff */
[----:B------:R-:W-:Y:S01]  /*6480*/  HADD2.F32 R85, -RZ, R87.H0_H0 ;  /* 0x20000057ff557230 */ /* 0x000fe20000004100 */
[-C--:B------:R-:W-:Y:S01]  /*6490*/  F2FP.F16.E4M3.UNPACK_B R99, R152.reuse ;  /* 0x00000098ff63723e */ /* 0x080fe200020006ff */
[----:B------:R-:W-:Y:S01]  /*64a0*/  HADD2.F32 R87, -RZ, R89.H0_H0 ;  /* 0x20000059ff577230 */ /* 0x000fe20000004100 */
[----:B------:R-:W-:Y:S01]  /*64b0*/  F2FP.F16.E4M3.UNPACK_B R101, R152.H1 ;  /* 0x00000098ff65723e */ /* 0x000fe200030006ff */
[----:B------:R-:W-:Y:S01]  /*64c0*/  HADD2.F32 R92, -RZ, R91.H1_H1 ;  /* 0x3000005bff5c7230 */ /* 0x000fe20000004100 */
[----:B------:R-:W-:Y:S01]  /*64d0*/  SHF.L.U32 R199, R176, 0x4, RZ ;  /* 0x00000004b0c77819 */ /* 0x000fe200000006ff */
[----:B------:R-:W-:Y:S01]  /*64e0*/  HADD2.F32 R96, -RZ, R95.H1_H1 ;  /* 0x3000005fff607230 */ /* 0x000fe20000004100 */
[----:B------:R-:W-:Y:S01]  /*64f0*/  SHF.L.U32 R205, R175, 0x4, RZ ;  /* 0x00000004afcd7819 */ /* 0x000fe200000006ff */
[----:B------:R-:W-:Y:S01]  /*6500*/  HADD2.F32 R100, -RZ, R99.H1_H1 ;  /* 0x30000063ff647230 */ /* 0x000fe20000004100 */
[----:B------:R-:W-:Y:S01]  /*6510*/  SHF.L.U32 R198, R184, 0x4, RZ ;  /* 0x00000004b8c67819 */ /* 0x000fe200000006ff */
[----:B------:R-:W-:Y:S01]  /*6520*/  HADD2.F32 R90, -RZ, R89.H1_H1 ;  /* 0x30000059ff5a7230 */ /* 0x000fe20000004100 */
[----:B------:R-:W-:Y:S01]  /*6530*/  IADD3 R195, PT, PT, R186, R205, RZ ;  /* 0x000000cdbac37210 */ /* 0x000fe20007ffe0ff */
[----:B------:R-:W-:Y:S01]  /*6540*/  HADD2.F32 R89, -RZ, R91.H0_H0 ;  /* 0x2000005bff597230 */ /* 0x000fe20000004100 */
[-C--:B------:R-:W-:Y:S01]  /*6550*/  F2FP.F16.E4M3.UNPACK_B R103, R153.reuse ;  /* 0x00000099ff67723e */ /* 0x080fe200020006ff */
[--C-:B------:R-:W-:Y:S01]  /*6560*/  HADD2.F32 R91, -RZ, R93.reuse.H0_H0 ;  /* 0x2000005dff5b7230 */ /* 0x100fe20000004100 */
[----:B------:R-:W-:Y:S01]  /*6570*/  F2FP.F16.E4M3.UNPACK_B R105, R153.H1 ;  /* 0x00000099ff69723e */ /* 0x000fe200030006ff */
[----:B------:R-:W-:Y:S01]  /*6580*/  HADD2.F32 R94, -RZ, R93.H1_H1 ;  /* 0x3000005dff5e7230 */ /* 0x000fe20000004100 */
[-C--:B------:R-:W-:Y:S01]  /*6590*/  F2FP.F16.E4M3.UNPACK_B R107, R154.reuse ;  /* 0x0000009aff6b723e */ /* 0x080fe200020006ff */
[----:B------:R-:W-:Y:S01]  /*65a0*/  HADD2.F32 R93, -RZ, R95.H0_H0 ;  /* 0x2000005fff5d7230 */ /* 0x000fe20000004100 */
[----:B------:R-:W-:Y:S01]  /*65b0*/  F2FP.F16.E4M3.UNPACK_B R109, R154.H1 ;  /* 0x0000009aff6d723e */ /* 0x000fe200030006ff */
[----:B------:R-:W-:Y:S01]  /*65c0*/  HADD2.F32 R104, -RZ, R103.H1_H1 ;  /* 0x30000067ff687230 */ /* 0x000fe20000004100 */
[----:B------:R-:W-:Y:S01]  /*65d0*/  F2FP.F16.E4M3.UNPACK_B R111, R155 ;  /* 0x0000009bff6f723e */ /* 0x000fe200020006ff */
[C---:B--2---:R-:W-:Y:S01]  /*65e0*/  FMUL R0, R78.reuse, R4 ;  /* 0x000000044e007220 */ /* 0x044fe20000400000 */
[C---:B-1----:R-:W-:Y:S01]  /*65f0*/  FMUL R2, R78.reuse, R5 ;  /* 0x000000054e027220 */ /* 0x042fe20000400000 */
[C---:B------:R-:W-:Y:S01]  /*6600*/  FMUL R4, R78.reuse, R8 ;  /* 0x000000084e047220 */ /* 0x040fe20000400000 */
[C---:B------:R-:W-:Y:S01]  /*6610*/  FMUL R5, R78.reuse, R9 ;  /* 0x000000094e057220 */ /* 0x040fe20000400000 */
[C---:B------:R-:W-:Y:S01]  /*6620*/  FFMA R0, R81.reuse, R82, R0 ;  /* 0x0000005251007223 */ /* 0x040fe20000000000 */
[C---:B------:R-:W-:Y:S01]  /*6630*/  FFMA R2, R81.reuse, R83, R2 ;  /* 0x0000005351027223 */ /* 0x040fe20000000002 */
[C---:B------:R-:W-:Y:S01]  /*6640*/  FMUL R8, R78.reuse, R12 ;  /* 0x0000000c4e087220 */ /* 0x040fe20000400000 */
[C---:B------:R-:W-:Y:S01]  /*6650*/  FMUL R9, R78.reuse, R13 ;  /* 0x0000000d4e097220 */ /* 0x040fe20000400000 */
[C---:B------:R-:W-:Y:S01]  /*6660*/  FMUL R12, R78.reuse, R16 ;  /* 0x000000104e0c7220 */ /* 0x040fe20000400000 */
[C---:B------:R-:W-:Y:S01]  /*6670*/  FMUL R13, R78.reuse, R17 ;  /* 0x000000114e0d7220 */ /* 0x040fe20000400000 */
[C---:B------:R-:W-:Y:S01]  /*6680*/  FMUL R16, R78.reuse, R20 ;  /* 0x000000144e107220 */ /* 0x040fe20000400000 */
[C---:B------:R-:W-:Y:S01]  /*6690*/  FMUL R17, R78.reuse, R21 ;  /* 0x000000154e117220 */ /* 0x040fe20000400000 */
[C---:B------:R-:W-:Y:S01]  /*66a0*/  FMUL R20, R78.reuse, R24 ;  /* 0x000000184e147220 */ /* 0x040fe20000400000 */
[C---:B------:R-:W-:Y:S01]  /*66b0*/  FMUL R21, R78.reuse, R25 ;  /* 0x000000194e157220 */ /* 0x040fe20000400000 */
[----:B------:R-:W-:Y:S02]  /*66c0*/  HADD2.F32 R108, -RZ, R107.H1_H1 ;  /* 0x3000006bff6c7230 */ /* 0x000fe40000004100 */
[C---:B------:R-:W-:Y:S01]  /*66d0*/  FMUL R24, R78.reuse, R28 ;  /* 0x0000001c4e187220 */ /* 0x040fe20000400000 */
[C---:B------:R-:W-:Y:S01]  /*66e0*/  FMUL R25, R78.reuse, R29 ;  /* 0x0000001d4e197220 */ /* 0x040fe20000400000 */
[----:B------:R-:W-:Y:S02]  /*66f0*/  HADD2.F32 R112, -RZ, R111.H1_H1 ;  /* 0x3000006fff707230 */ /* 0x000fe40000004100 */
[C---:B------:R-:W-:Y:S01]  /*6700*/  FMUL R28, R78.reuse, R32 ;  /* 0x000000204e1c7220 */ /* 0x040fe20000400000 */
[C---:B------:R-:W-:Y:S01]  /*6710*/  FMUL R29, R78.reuse, R33 ;  /* 0x000000214e1d7220 */ /* 0x040fe20000400000 */
[C---:B------:R-:W-:Y:S01]  /*6720*/  FMUL R32, R78.reuse, R36 ;  /* 0x000000244e207220 */ /* 0x040fe20000400000 */
[----:B------:R-:W-:Y:S01]  /*6730*/  F2FP.F16.E4M3.UNPACK_B R113, R155.H1 ;  /* 0x0000009bff71723e */ /* 0x000fe200030006ff */
[C---:B------:R-:W-:Y:S01]  /*6740*/  FMUL R33, R78.reuse, R37 ;  /* 0x000000254e217220 */ /* 0x040fe20000400000 */
[C---:B------:R-:W-:Y:S01]  /*6750*/  FMUL R36, R78.reuse, R40 ;  /* 0x000000284e247220 */ /* 0x040fe20000400000 */
[----:B------:R-:W-:Y:S01]  /*6760*/  F2FP.F16.E4M3.UNPACK_B R115, R156 ;  /* 0x0000009cff73723e */ /* 0x000fe200020006ff */
[C---:B------:R-:W-:Y:S01]  /*6770*/  FMUL R37, R78.reuse, R41 ;  /* 0x000000294e257220 */ /* 0x040fe20000400000 */
[C---:B------:R-:W-:Y:S01]  /*6780*/  FMUL R40, R78.reuse, R44 ;  /* 0x0000002c4e287220 */ /* 0x040fe20000400000 */
[----:B------:R-:W-:Y:S01]  /*6790*/  F2FP.F16.E4M3.UNPACK_B R117, R156.H1 ;  /* 0x0000009cff75723e */ /* 0x000fe200030006ff */
[C---:B------:R-:W-:Y:S01]  /*67a0*/  FMUL R41, R78.reuse, R45 ;  /* 0x0000002d4e297220 */ /* 0x040fe20000400000 */
[----:B------:R-:W-:Y:S02]  /*67b0*/  HADD2.F32 R116, -RZ, R115.H1_H1 ;  /* 0x30000073ff747230 */ /* 0x000fe40000004100 */
        /* <DEDUP_REMOVED lines=21> */
[C---:B------:R-:W-:Y:S01]  /*6910*/  FFMA R3, R81.reuse, R84, R3 ;  /* 0x0000005451037223 */ /* 0x040fe20000000003 */
[----:B------:R-:W-:Y:S01]  /*6920*/  F2FP.F16.E4M3.UNPACK_B R131, R160 ;  /* 0x000000a0ff83723e */ /* 0x000fe200020006ff */
[C---:B------:R-:W-:Y:S01]  /*6930*/  FFMA R7, R81.reuse, R86, R7 ;  /* 0x0000005651077223 */ /* 0x040fe20000000007 */
[C---:B------:R-:W-:Y:S01]  /*6940*/  FFMA R4, R81.reuse, R85, R4 ;  /* 0x0000005551047223 */ /* 0x040fe20000000004 */
[----:B------:R-:W-:Y:S01]  /*6950*/  F2FP.F16.E4M3.UNPACK_B R133, R160.H1 ;  /* 0x000000a0ff85723e */ /* 0x000fe200030006ff */
[----:B------:R-:W-:Y:S01]  /*6960*/  FFMA R5, R81, R88, R5 ;  /* 0x0000005851057223 */ /* 0x000fe20000000005 */
[----:B------:R-:W-:Y:S01]  /*6970*/  HADD2.F32 R132, -RZ, R131.H1_H1 ;  /* 0x30000083ff847230 */ /* 0x000fe20000004100 */
[----:B------:R-:W-:Y:S01]  /*6980*/  F2FP.SATFINITE.E4M3.F32.PACK_AB_MERGE_C R193, R7, R3, RZ ;  /* 0x0000000307c1723e */ /* 0x000fe200048070ff */
[C---:B------:R-:W-:Y:S01]  /*6990*/  FMUL R6, R78.reuse, R10 ;  /* 0x0000000a4e067220 */ /* 0x040fe20000400000 */
[C---:B------:R-:W-:Y:S01]  /*69a0*/  FMUL R11, R78.reuse, R11 ;  /* 0x0000000b4e0b7220 */ /* 0x040fe20000400000 */
[----:B------:R-:W-:Y:S01]  /*69b0*/  FMUL R10, R78, R14 ;  /* 0x0000000e4e0a7220 */ /* 0x000fe20000400000 */
[----:B------:R-:W-:Y:S01]  /*69c0*/  F2FP.F16.E4M3.UNPACK_B R135, R161 ;  /* 0x000000a1ff87723e */ /* 0x000fe200020006ff */
[C---:B------:R-:W-:Y:S01]  /*69d0*/  FFMA R6, R81.reuse, R87, R6 ;  /* 0x0000005751067223 */ /* 0x040fe20000000006 */
[----:B------:R-:W-:Y:S01]  /*69e0*/  F2FP.SATFINITE.E4M3.F32.PACK_AB_MERGE_C R200, R2, R0, R193 ;  /* 0x0000000002c8723e */ /* 0x000fe200048070c1 */
[C---:B------:R-:W-:Y:S01]  /*69f0*/  FFMA R11, R81.reuse, R90, R11 ;  /* 0x0000005a510b7223 */ /* 0x040fe2000000000b */
[----:B------:R-:W-:Y:S01]  /*6a00*/  IADD3 R193, PT, PT, R186, R199, RZ ;  /* 0x000000c7bac17210 */ /* 0x000fe20007ffe0ff */
[C---:B------:R-:W-:Y:S01]  /*6a10*/  FFMA R8, R81.reuse, R89, R8 ;  /* 0x0000005951087223 */ /* 0x040fe20000000008 */
[C---:B------:R-:W-:Y:S01]  /*6a20*/  FFMA R9, R81.reuse, R92, R9 ;  /* 0x0000005c51097223 */ /* 0x040fe20000000009 */
[----:B------:R-:W-:Y:S01]  /*6a30*/  HADD2.F32 R95, -RZ, R97.H0_H0 ;  /* 0x20000061ff5f7230 */ /* 0x000fe20000004100 */
[----:B------:R-:W-:Y:S01]  /*6a40*/  IADD3 R194, PT, PT, R198, R193, RZ ;  /* 0x000000c1c6c27210 */ /* 0x000fe20007ffe0ff */
[----:B------:R-:W-:Y:S01]  /*6a50*/  FFMA R10, R81, R91, R10 ;  /* 0x0000005b510a7223 */ /* 0x000fe2000000000a */
[----:B------:R-:W-:Y:S01]  /*6a60*/  F2FP.SATFINITE.E4M3.F32.PACK_AB_MERGE_C R201, R11, R6, RZ ;  /* 0x000000060bc9723e */ /* 0x000fe200048070ff */
[----:B------:R-:W-:Y:S02]  /*6a70*/  HADD2.F32 R136, -RZ, R135.H1_H1 ;  /* 0x30000087ff887230 */ /* 0x000fe40000004100 */
[C---:B------:R-:W-:Y:S01]  /*6a80*/  FMUL R15, R78.reuse, R15 ;  /* 0x0000000f4e0f7220 */ /* 0x040fe20000400000 */
[----:B------:R-:W-:Y:S01]  /*6a90*/  HADD2.F32 R98, -RZ, R97.H1_H1 ;  /* 0x30000061ff627230 */ /* 0x000fe20000004100 */
[----:B------:R-:W-:Y:S01]  /*6aa0*/  F2FP.SATFINITE.E4M3.F32.PACK_AB_MERGE_C R201, R5, R4, R201 ;  /* 0x0000000405c9723e */ /* 0x000fe200048070c9 */
[----:B------:R-:W-:Y:S02]  /*6ab0*/  HADD2.F32 R97, -RZ, R99.H0_H0 ;  /* 0x20000063ff617230 */ /* 0x000fe40000004100 */
[C---:B------:R-:W-:Y:S01]  /*6ac0*/  FFMA R15, R81.reuse, R94, R15 ;  /* 0x0000005e510f7223 */ /* 0x040fe2000000000f */
[C---:B------:R-:W-:Y:S01]  /*6ad0*/  FFMA R12, R81.reuse, R93, R12 ;  /* 0x0000005d510c7223 */ /* 0x040fe2000000000c */
[----:B------:R-:W-:Y:S01]  /*6ae0*/  FFMA R13, R81, R96, R13 ;  /* 0x00000060510d7223 */ /* 0x000fe2000000000d */
[C---:B------:R-:W-:Y:S01]  /*6af0*/  FMUL R14, R78.reuse, R18 ;  /* 0x000000124e0e7220 */ /* 0x040fe20000400000 */
[C---:B------:R-:W-:Y:S01]  /*6b00*/  FMUL R19, R78.reuse, R19 ;  /* 0x000000134e137220 */ /* 0x040fe20000400000 */
[--C-:B------:R-:W-:Y:S01]  /*6b10*/  HADD2.F32 R99, -RZ, R101.reuse.H0_H0 ;  /* 0x20000065ff637230 */ /* 0x100fe20000004100 */
[----:B------:R-:W-:Y:S01]  /*6b20*/  F2FP.SATFINITE.E4M3.F32.PACK_AB_MERGE_C R202, R15, R10, RZ ;  /* 0x0000000a0fca723e */ /* 0x000fe200048070ff */
[C---:B------:R-:W-:Y:S01]  /*6b30*/  FFMA R14, R81.reuse, R95, R14 ;  /* 0x0000005f510e7223 */ /* 0x040fe2000000000e */
[C---:B------:R-:W-:Y:S01]  /*6b40*/  FFMA R19, R81.reuse, R98, R19 ;  /* 0x0000006251137223 */ /* 0x040fe20000000013 */
[----:B------:R-:W-:Y:S01]  /*6b50*/  FFMA R16, R81, R97, R16 ;  /* 0x0000006151107223 */ /* 0x000fe20000000010 */
[----:B------:R-:W-:Y:S01]  /*6b60*/  F2FP.F16.E4M3.UNPACK_B R137, R161.H1 ;  /* 0x000000a1ff89723e */ /* 0x000fe200030006ff */
[----:B------:R-:W-:Y:S01]  /*6b70*/  HADD2.F32 R102, -RZ, R101.H1_H1 ;  /* 0x30000065ff667230 */ /* 0x000fe20000004100 */
[----:B------:R-:W-:Y:S01]  /*6b80*/  F2FP.SATFINITE.E4M3.F32.PACK_AB_MERGE_C R202, R9, R8, R202 ;  /* 0x0000000809ca723e */ /* 0x000fe200048070ca */
[----:B------:R-:W-:Y:S01]  /*6b90*/  FFMA R17, R81, R100, R17 ;  /* 0x0000006451117223 */ /* 0x000fe20000000011 */
[----:B------:R-:W-:Y:S01]  /*6ba0*/  F2FP.SATFINITE.E4M3.F32.PACK_AB_MERGE_C R203, R19, R14, RZ ;  /* 0x0000000e13cb723e */ /* 0x000fe200048070ff */
[----:B------:R-:W-:Y:S02]  /*6bb0*/  HADD2.F32 R101, -RZ, R103.H0_H0 ;  /* 0x20000067ff657230 */ /* 0x000fe40000004100 */
[C---:B------:R-:W-:Y:S01]  /*6bc0*/  FMUL R18, R78.reuse, R22 ;  /* 0x000000164e127220 */ /* 0x040fe20000400000 */
[C---:B------:R-:W-:Y:S01]  /*6bd0*/  FMUL R23, R78.reuse, R23 ;  /* 0x000000174e177220 */ /* 0x040fe20000400000 */
[--C-:B------:R-:W-:Y:S01]  /*6be0*/  HADD2.F32 R103, -RZ, R105.reuse.H0_H0 ;  /* 0x20000069ff677230 */ /* 0x100fe20000004100 */
[----:B------:R-:W-:Y:S01]  /*6bf0*/  F2FP.SATFINITE.E4M3.F32.PACK_AB_MERGE_C R203, R13, R12, R203 ;  /* 0x0000000c0dcb723e */ /* 0x000fe200048070cb */
[C---:B------:R-:W-:Y:S01]  /*6c00*/  FFMA R18, R81.reuse, R99, R18 ;  /* 0x0000006351127223 */ /* 0x040fe20000000012 */
[C---:B------:R-:W-:Y:S01]  /*6c10*/  FFMA R23, R81.reuse, R102, R23 ;  /* 0x0000006651177223 */ /* 0x040fe20000000017 */
[C---:B------:R-:W-:Y:S01]  /*6c20*/  FFMA R20, R81.reuse, R101, R20 ;  /* 0x0000006551147223 */ /* 0x040fe20000000014 */
[----:B------:R-:W-:Y:S01]  /*6c30*/  HADD2.F32 R106, -RZ, R105.H1_H1 ;  /* 0x30000069ff6a7230 */ /* 0x000fe20000004100 */
[----:B------:R1:W-:Y:S01]  /*6c40*/  STS.128 [R172+UR49+0x8200], R200 ;  /* 0x008200c8ac007988 */ /* 0x0003e20008000c31 */
        /* <DEDUP_REMOVED lines=10> */
[----:B------:R-:W-:Y:S01]  /*6cf0*/  F2FP.F16.E4M3.UNPACK_B R139, R162 ;  /* 0x000000a2ff8b723e */ /* 0x000fe200020006ff */
[----:B------:R-:W-:Y:S02]  /*6d00*/  HADD2.F32 R110, -RZ, R109.H1_H1 ;  /* 0x3000006dff6e7230 */ /* 0x000fe40000004100 */
[----:B------:R-:W-:Y:S01]  /*6d10*/  FFMA R25, R81, R108, R25 ;  /* 0x0000006c51197223 */ /* 0x000fe20000000019 */
[----:B------:R-:W-:Y:S01]  /*6d20*/  F2FP.SATFINITE.E4M3.F32.PACK_AB_MERGE_C R209, R27, R22, RZ ;  /* 0x000000161bd1723e */ /* 0x000fe200048070ff */
[----:B------:R-:W-:Y:S02]  /*6d30*/  HADD2.F32 R109, -RZ, R111.H0_H0 ;  /* 0x2000006fff6d7230 */ /* 0x000fe40000004100 */
[C---:B------:R-:W-:Y:S01]  /*6d40*/  FMUL R26, R78.reuse, R30 ;  /* 0x0000001e4e1a7220 */ /* 0x040fe20000400000 */
[----:B------:R-:W-:Y:S01]  /*6d50*/  HADD2.F32 R140, -RZ, R139.H1_H1 ;  /* 0x3000008bff8c7230 */ /* 0x000fe20000004100 */
[----:B------:R-:W-:Y:S01]  /*6d60*/  F2FP.SATFINITE.E4M3.F32.PACK_AB_MERGE_C R209, R21, R20, R209 ;  /* 0x0000001415d1723e */ /* 0x000fe200048070d1 */
[C---:B------:R-:W-:Y:S01]  /*6d70*/  FMUL R31, R78.reuse, R31 ;  /* 0x0000001f4e1f7220 */ /* 0x040fe20000400000 */
[--C-:B------:R-:W-:Y:S02]  /*6d80*/  HADD2.F32 R111, -RZ, R113.reuse.H0_H0 ;  /* 0x20000071ff6f7230 */ /* 0x100fe40000004100 */
[C---:B------:R-:W-:Y:S01]  /*6d90*/  FFMA R26, R81.reuse, R107, R26 ;  /* 0x0000006b511a7223 */ /* 0x040fe2000000001a */
[----:B------:R-:W-:Y:S02]  /*6da0*/  HADD2.F32 R114, -RZ, R113.H1_H1 ;  /* 0x30000071ff727230 */ /* 0x000fe40000004100 */
[C---:B------:R-:W-:Y:S01]  /*6db0*/  FFMA R31, R81.reuse, R110, R31 ;  /* 0x0000006e511f7223 */ /* 0x040fe2000000001f */
[C---:B------:R-:W-:Y:S01]  /*6dc0*/  FFMA R28, R81.reuse, R109, R28 ;  /* 0x0000006d511c7223 */ /* 0x040fe2000000001c */
[----:B------:R-:W-:Y:S01]  /*6dd0*/  F2FP.F16.E4M3.UNPACK_B R141, R162.H1 ;  /* 0x000000a2ff8d723e */ /* 0x000fe200030006ff */
[----:B------:R-:W-:Y:S01]  /*6de0*/  FFMA R29, R81, R112, R29 ;  /* 0x00000070511d7223 */ /* 0x000fe2000000001d */
[----:B------:R-:W-:Y:S01]  /*6df0*/  HADD2.F32 R113, -RZ, R115.H0_H0 ;  /* 0x20000073ff717230 */ /* 0x000fe20000004100 */
[----:B------:R-:W-:Y:S01]  /*6e00*/  F2FP.SATFINITE.E4M3.F32.PACK_AB_MERGE_C R210, R31, R26, RZ ;  /* 0x0000001a1fd2723e */ /* 0x000fe200048070ff */
        /* <DEDUP_REMOVED lines=8> */
[----:B------:R-:W-:Y:S01]  /*6e90*/  FFMA R33, R81, R116, R33 ;  /* 0x0000007451217223 */ /* 0x000fe20000000021 */
[----:B------:R-:W-:Y:S01]  /*6ea0*/  HADD2.F32 R118, -RZ, R117.H1_H1 ;  /* 0x30000075ff767230 */ /* 0x000fe20000004100 */
        /* <DEDUP_REMOVED lines=8> */
[----:B------:R-:W-:Y:S01]  /*6f30*/  HADD2.F32 R122, -RZ, R121.H1_H1 ;  /* 0x30000079ff7a7230 */ /* 0x000fe20000004100 */
[----:B------:R1:W-:Y:S01]  /*6f40*/  STS.128 [R193+0x8010], R208 ;  /* 0x008010d0c1007388 */ /* 0x0003e20000000c00 */
[----:B------:R-:W-:Y:S02]  /*6f50*/  HADD2.F32 R121, -RZ, R123.H0_H0 ;  /* 0x2000007bff797230 */ /* 0x000fe40000004100 */
[C---:B------:R-:W-:Y:S01]  /*6f60*/  FFMA R39, R81.reuse, R118, R39 ;  /* 0x0000007651277223 */ /* 0x040fe20000000027 */
[C---:B------:R-:W-:Y:S01]  /*6f70*/  FFMA R36, R81.reuse, R117, R36 ;  /* 0x0000007551247223 */ /* 0x040fe20000000024 */
[----:B------:R-:W-:Y:S01]  /*6f80*/  F2FP.F16.E4M3.UNPACK_B R145, R163.H1 ;  /* 0x000000a3ff91723e */ /* 0x000fe200030006ff */
[----:B------:R-:W-:Y:S01]  /*6f90*/  FFMA R37, R81, R120, R37 ;  /* 0x0000007851257223 */ /* 0x000fe20000000025 */
[C---:B------:R-:W-:Y:S01]  /*6fa0*/  FMUL R38, R78.reuse, R42 ;  /* 0x0000002a4e267220 */ /* 0x040fe20000400000 */
[----:B------:R-:W-:Y:S01]  /*6fb0*/  F2FP.SATFINITE.E4M3.F32.PACK_AB_MERGE_C R212, R39, R34, RZ ;  /* 0x0000002227d4723e */ /* 0x000fe200048070ff */
[C---:B------:R-:W-:Y:S01]  /*6fc0*/  FMUL R43, R78.reuse, R43 ;  /* 0x0000002b4e2b7220 */ /* 0x040fe20000400000 */
[--C-:B------:R-:W-:Y:S02]  /*6fd0*/  HADD2.F32 R123, -RZ, R125.reuse.H0_H0 ;  /* 0x2000007dff7b7230 */ /* 0x100fe40000004100 */
[----:B------:R-:W-:Y:S01]  /*6fe0*/  FFMA R38, R81, R119, R38 ;  /* 0x0000007751267223 */ /* 0x000fe20000000026 */
[----:B------:R-:W-:Y:S01]  /*6ff0*/  F2FP.SATFINITE.E4M3.F32.PACK_AB_MERGE_C R212, R33, R32, R212 ;  /* 0x0000002021d4723e */ /* 0x000fe200048070d4 */
[C---:B------:R-:W-:Y:S01]  /*7000*/  FFMA R43, R81.reuse, R122, R43 ;  /* 0x0000007a512b7223 */ /* 0x040fe2000000002b */
[----:B------:R-:W-:Y:S01]  /*7010*/  FFMA R40, R81, R121, R40 ;  /* 0x0000007951287223 */ /* 0x000fe20000000028 */
[----:B------:R-:W-:Y:S01]  /*7020*/  ISETP.NE.AND P0, PT, R189, RZ, PT ;  /* 0x000000ffbd00720c */ /* 0x000fe20003f05270 */
[----:B------:R-:W-:Y:S01]  /*7030*/  FFMA R41, R81, R124, R41 ;  /* 0x0000007c51297223 */ /* 0x000fe20000000029 */
[----:B------:R-:W-:Y:S01]  /*7040*/  HADD2.F32 R126, -RZ, R125.H1_H1 ;  /* 0x3000007dff7e7230 */ /* 0x000fe20000004100 */
[----:B------:R-:W-:Y:S01]  /*7050*/  F2FP.SATFINITE.E4M3.F32.PACK_AB_MERGE_C R213, R43, R38, RZ ;  /* 0x000000262bd5723e */ /* 0x000fe200048070ff */
[----:B------:R-:W-:Y:S02]  /*7060*/  HADD2.F32 R125, -RZ, R127.H0_H0 ;  /* 0x2000007fff7d7230 */ /* 0x000fe40000004100 */
[C---:B------:R-:W-:Y:S01]  /*7070*/  FMUL R42, R78.reuse, R46 ;  /* 0x0000002e4e2a7220 */ /* 0x040fe20000400000 */
[----:B------:R-:W-:Y:S01]  /*7080*/  FMUL R47, R78, R47 ;  /* 0x0000002f4e2f7220 */ /* 0x000fe20000400000 */
[--C-:B------:R-:W-:Y:S01]  /*7090*/  HADD2.F32 R127, -RZ, R129.reuse.H0_H0 ;  /* 0x20000081ff7f7230 */ /* 0x100fe20000004100 */
[----:B------:R-:W-:Y:S01]  /*70a0*/  F2FP.SATFINITE.E4M3.F32.PACK_AB_MERGE_C R213, R37, R36, R213 ;  /* 0x0000002425d5723e */ /* 0x000fe200048070d5 */
[C---:B------:R-:W-:Y:S01]  /*70b0*/  FFMA R42, R81.reuse, R123, R42 ;  /* 0x0000007b512a7223 */ /* 0x040fe2000000002a */
[C---:B------:R-:W-:Y:S01]  /*70c0*/  FFMA R47, R81.reuse, R126, R47 ;  /* 0x0000007e512f7223 */ /* 0x040fe2000000002f */
[C---:B------:R-:W-:Y:S01]  /*70d0*/  FFMA R44, R81.reuse, R125, R44 ;  /* 0x0000007d512c7223 */ /* 0x040fe2000000002c */
[----:B------:R-:W-:Y:S01]  /*70e0*/  ISETP.NE.AND P6, PT, R204, RZ, PT ;  /* 0x000000ffcc00720c */ /* 0x000fe20003fc5270 */
[----:B------:R-:W-:Y:S01]  /*70f0*/  FFMA R45, R81, R128, R45 ;  /* 0x00000080512d7223 */ /* 0x000fe2000000002d */
[----:B------:R-:W-:Y:S01]  /*7100*/  HADD2.F32 R130, -RZ, R129.H1_H1 ;  /* 0x30000081ff827230 */ /* 0x000fe20000004100 */
[----:B------:R-:W-:Y:S01]  /*7110*/  F2FP.SATFINITE.E4M3.F32.PACK_AB_MERGE_C R214, R47, R42, RZ ;  /* 0x0000002a2fd6723e */ /* 0x000fe200048070ff */
[----:B------:R-:W-:Y:S02]  /*7120*/  HADD2.F32 R129, -RZ, R131.H0_H0 ;  /* 0x20000083ff817230 */ /* 0x000fe40000004100 */
[C---:B------:R-:W-:Y:S01]  /*7130*/  FMUL R46, R78.reuse, R50 ;  /* 0x000000324e2e7220 */ /* 0x040fe20000400000 */
[C---:B------:R-:W-:Y:S01]  /*7140*/  FMUL R51, R78.reuse, R51 ;  /* 0x000000334e337220 */ /* 0x040fe20000400000 */
[--C-:B------:R-:W-:Y:S02]  /*7150*/  HADD2.F32 R131, -RZ, R133.reuse.H0_H0 ;  /* 0x20000085ff837230 */ /* 0x100fe40000004100 */
[C---:B------:R-:W-:Y:S01]  /*7160*/  FMUL R50, R78.reuse, R54 ;  /* 0x000000364e327220 */ /* 0x040fe20000400000 */
[C---:B------:R-:W-:Y:S01]  /*7170*/  FFMA R46, R81.reuse, R127, R46 ;  /* 0x0000007f512e7223 */ /* 0x040fe2000000002e */
[----:B------:R-:W-:Y:S02]  /*7180*/  HADD2.F32 R134, -RZ, R133.H1_H1 ;  /* 0x30000085ff867230 */ /* 0x000fe40000004100 */
[C---:B------:R-:W-:Y:S01]  /*7190*/  FFMA R51, R81.reuse, R130, R51 ;  /* 0x0000008251337223 */ /* 0x040fe20000000033 */
[----:B------:R-:W-:Y:S02]  /*71a0*/  HADD2.F32 R133, -RZ, R135.H0_H0 ;  /* 0x20000087ff857230 */ /* 0x000fe40000004100 */
[C---:B------:R-:W-:Y:S01]  /*71b0*/  FMUL R55, R78.reuse, R55 ;  /* 0x000000374e377220 */ /* 0x040fe20000400000 */
[C---:B------:R-:W-:Y:S01]  /*71c0*/  FFMA R48, R81.reuse, R129, R48 ;  /* 0x0000008151307223 */ /* 0x040fe20000000030 */
[C---:B------:R-:W-:Y:S01]  /*71d0*/  FFMA R49, R81.reuse, R132, R49 ;  /* 0x0000008451317223 */ /* 0x040fe20000000031 */
[--C-:B------:R-:W-:Y:S02]  /*71e0*/  HADD2.F32 R135, -RZ, R137.reuse.H0_H0 ;  /* 0x20000089ff877230 */ /* 0x100fe40000004100 */
[C---:B------:R-:W-:Y:S01]  /*71f0*/  FFMA R50, R81.reuse, R131, R50 ;  /* 0x0000008351327223 */ /* 0x040fe20000000032 */
[----:B------:R-:W-:Y:S02]  /*7200*/  HADD2.F32 R138, -RZ, R137.H1_H1 ;  /* 0x30000089ff8a7230 */ /* 0x000fe40000004100 */
[C---:B------:R-:W-:Y:S01]  /*7210*/  FMUL R54, R78.reuse, R58 ;  /* 0x0000003a4e367220 */ /* 0x040fe20000400000 */
[----:B------:R-:W-:Y:S02]  /*7220*/  HADD2.F32 R137, -RZ, R139.H0_H0 ;  /* 0x2000008bff897230 */ /* 0x000fe40000004100 */
[C---:B------:R-:W-:Y:S01]  /*7230*/  FFMA R55, R81.reuse, R134, R55 ;  /* 0x0000008651377223 */ /* 0x040fe20000000037 */
        /* <DEDUP_REMOVED lines=16> */
[----:B------:R-:W-:Y:S01]  /*7340*/  FFMA R63, R81, R142, R63 ;  /* 0x0000008e513f7223 */ /* 0x000fe2000000003f */
[----:B------:R-:W-:Y:S01]  /*7350*/  FMUL R67, R78, R67 ;  /* 0x000000434e437220 */ /* 0x000fe20000400000 */
[----:B------:R-:W-:Y:S01]  /*7360*/  F2FP.SATFINITE.E4M3.F32.PACK_AB_MERGE_C R215, R51, R46, RZ ;  /* 0x0000002e33d7723e */ /* 0x000fe200048070ff */
[C---:B------:R-:W-:Y:S01]  /*7370*/  FFMA R60, R81.reuse, R141, R60 ;  /* 0x0000008d513c7223 */ /* 0x040fe2000000003c */
[C---:B------:R-:W-:Y:S01]  /*7380*/  FFMA R61, R81.reuse, R144, R61 ;  /* 0x00000090513d7223 */ /* 0x040fe2000000003d */
[C---:B------:R-:W-:Y:S01]  /*7390*/  FFMA R62, R81.reuse, R143, R62 ;  /* 0x0000008f513e7223 */ /* 0x040fe2000000003e */
[----:B------:R-:W-:Y:S01]  /*73a0*/  FFMA R67, R81, R146, R67 ;  /* 0x0000009251437223 */ /* 0x000fe20000000043 */
[----:B------:R-:W-:Y:S02]  /*73b0*/  F2FP.SATFINITE.E4M3.F32.PACK_AB_MERGE_C R214, R41, R40, R214 ;  /* 0x0000002829d6723e */ /* 0x000fe400048070d6 */
[----:B------:R-:W-:Y:S02]  /*73c0*/  F2FP.SATFINITE.E4M3.F32.PACK_AB_MERGE_C R215, R45, R44, R215 ;  /* 0x0000002c2dd7723e */ /* 0x000fe400048070d7 */
[----:B------:R-:W-:Y:S02]  /*73d0*/  F2FP.SATFINITE.E4M3.F32.PACK_AB_MERGE_C R216, R55, R50, RZ ;  /* 0x0000003237d8723e */ /* 0x000fe400048070ff */
[----:B------:R-:W-:Y:S01]  /*73e0*/  F2FP.SATFINITE.E4M3.F32.PACK_AB_MERGE_C R217, R59, R54, RZ ;  /* 0x000000363bd9723e */ /* 0x000fe200048070ff */
[----:B------:R1:W-:Y:S01]  /*73f0*/  STS.128 [R195+0x8020], R212 ;  /* 0x008020d4c3007388 */ /* 0x0003e20000000c00 */
[----:B------:R-:W-:Y:S02]  /*7400*/  F2FP.SATFINITE.E4M3.F32.PACK_AB_MERGE_C R218, R63, R58, RZ ;  /* 0x0000003a3fda723e */ /* 0x000fe400048070ff */
[----:B------:R-:W-:Y:S02]  /*7410*/  F2FP.SATFINITE.E4M3.F32.PACK_AB_MERGE_C R219, R67, R62, RZ ;  /* 0x0000003e43db723e */ /* 0x000fe400048070ff */
[----:B------:R-:W-:Y:S02]  /*7420*/  F2FP.SATFINITE.E4M3.F32.PACK_AB_MERGE_C R216, R49, R48, R216 ;  /* 0x0000003031d8723e */ /* 0x000fe400048070d8 */
[----:B------:R-:W-:Y:S02]  /*7430*/  F2FP.SATFINITE.E4M3.F32.PACK_AB_MERGE_C R217, R53, R52, R217 ;  /* 0x0000003435d9723e */ /* 0x000fe400048070d9 */
[----:B------:R-:W-:Y:S02]  /*7440*/  F2FP.SATFINITE.E4M3.F32.PACK_AB_MERGE_C R218, R57, R56, R218 ;  /* 0x0000003839da723e */ /* 0x000fe400048070da */
[----:B------:R-:W-:Y:S02]  /*7450*/  F2FP.SATFINITE.E4M3.F32.PACK_AB_MERGE_C R219, R61, R60, R219 ;  /* 0x0000003c3ddb723e */ /* 0x000fe400048070db */
[----:B------:R-:W-:Y:S02]  /*7460*/  LEA R206, R181, UR49, 0x3 ;  /* 0x00000031b5ce7c11 */ /* 0x000fe4000f8e18ff */
[----:B------:R-:W-:Y:S01]  /*7470*/  @P6 SHF.L.U32 R207, R180, 0x1f, RZ ;  /* 0x0000001fb4cf6819 */ /* 0x000fe200000006ff */
[----:B------:R1:W-:Y:S01]  /*7480*/  STS.128 [R194+0x8010], R216 ;  /* 0x008010d8c2007388 */ /* 0x0003e20000000c00 */
[----:B------:R-:W-:Y:S01]  /*7490*/  @!PT LDS RZ, [RZ] ;  /* 0x00000000fffff984 */ /* 0x000fe20000000800 */
[----:B------:R-:W-:Y:S01]  /*74a0*/  @!PT LDS RZ, [RZ] ;  /* 0x00000000fffff984 */ /* 0x000fe20000000800 */
[----:B------:R-:W-:Y:S01]  /*74b0*/  @!PT LDS RZ, [RZ] ;  /* 0x00000000fffff984 */ /* 0x000fe20000000800 */
[----:B------:R-:W-:Y:S01]  /*74c0*/  @!PT LDS RZ, [RZ] ;  /* 0x00000000fffff984 */ /* 0x000fe20000000800 */
[----:B------:R2:W-:Y:S07]  /*74d0*/  MEMBAR.ALL.CTA ;  /* 0x0000000000007992 */ /* 0x0005ee0000008000 */
[----:B--2---:R-:W2:Y:S02]  /*74e0*/  FENCE.VIEW.ASYNC.S ;  /* 0x00000000000073c6 */ /* 0x004ea40000000000 */
[----:B--2---:R-:W-:Y:S06]  /*74f0*/  BAR.SYNC.DEFER_BLOCKING 0x1, 0x80 ;  /* 0x0042000000007b1d */ /* 0x004fec0000010000 */
[----:B------:R-:W-:Y:S05]  /*7500*/  @P0 BRA `(.L_x_117) ;  /* 0x0000000000280947 */ /* 0x000fea0003800000 */
[----:B------:R-:W-:Y:S02]  /*7510*/  UIADD3 UR4, UPT, UPT, UR49, 0x8200, URZ ;  /* 0x0000820031047890 */ /* 0x000fe4000fffe0ff */
[----:B------:R-:W-:Y:S01]  /*7520*/  UIADD3 UR6, UP0, UPT, UR52, 0x680, URZ ;  /* 0x0000068034067890 */ /* 0x000fe2000ff1e0ff */
[----:B------:R-:W-:Y:S03]  /*7530*/  UMOV UR43, UR36 ;  /* 0x00000024002b7c82 */ /* 0x000fe60008000000 */
[----:B------:R-:W-:Y:S01]  /*7540*/  MOV R188, UR4 ;  /* 0x0000000400bc7c02 */ /* 0x000fe20008000f00 */
[----:B------:R-:W-:Y:S03]  /*7550*/  UIADD3.X UR7, UPT, UPT, URZ, UR53, URZ, UP0, !UPT ;  /* 0x00000035ff077290 */ /* 0x000fe600087fe4ff */
[----:B------:R-:W-:Y:S11]  /*7560*/  R2UR UR40, R188 ;  /* 0x00000000bc2872ca */ /* 0x000ff600000e0000 */
[----:B------:R-:W-:Y:S02]  /*7570*/  @!UPT UIADD3 URZ, UPT, UPT, URZ, URZ, URZ ;  /* 0x000000fffffff290 */ /* 0x000fe4000fffe0ff */
[----:B------:R2:W-:Y:S01]  /*7580*/  UTMASTG.3D [UR40], [UR6] ;  /* 0x00000028060073b5 */ /* 0x0005e20008010000 */
[----:B------:R0:W-:Y:S01]  /*7590*/  UTMACMDFLUSH ;  /* 0x00000000000079b7 */ /* 0x0001e20000000000 */
[----:B--2---:R-:W-:Y:S04]  /*75a0*/  DEPBAR.LE SB0, 0x1 ;  /* 0x000080400000791a */ /* 0x004fe80000000000 */
.L_x_117:
[----:B------:R-:W-:Y:S05]  /*75b0*/  BSYNC.RECONVERGENT B0 ;  /* 0x0000000000007941 */ /* 0x000fea0003800200 */
.L_x_116:
[----:B------:R-:W-:Y:S06]  /*75c0*/  BAR.SYNC.DEFER_BLOCKING 0x1, 0x80 ;  /* 0x0042000000007b1d */ /* 0x000fec0000010000 */
[----:B------:R-:W2:Y:S01]  /*75d0*/  @P6 SYNCS.PHASECHK.TRANS64.TRYWAIT P0, [R206+URZ+0x50], R207 ;  /* 0x000050cfce0065a7 */ /* 0x000ea200080011ff */
[----:B------:R-:W-:Y:S01]  /*75e0*/  BSSY B1, `(.L_x_118) ;  /* 0x0000023000017945 */ /* 0x000fe20003800000 */
[----:B--2---:R-:W-:Y:S03]  /*75f0*/  @P6 SEL R196, RZ, 0x1, !P0 ;  /* 0x00000001ffc46807 */ /* 0x004fe60004000000 */
[----:B------:R-:W-:Y:S05]  /*7600*/  @!P6 BRA `(.L_x_119) ;  /* 0x000000000080e947 */ /* 0x000fea0003800000 */
[----:B------:R-:W-:Y:S01]  /*7610*/  ISETP.NE.AND P1, PT, R197, RZ, PT ;  /* 0x000000ffc500720c */ /* 0x000fe20003f25270 */
[----:B------:R-:W-:Y:S01]  /*7620*/  BSSY B0, `(.L_x_120) ;  /* 0x000000a000007945 */ /* 0x000fe20003800000 */
[----:B------:R-:W-:Y:S11]  /*7630*/  ISETP.NE.AND P0, PT, R196, RZ, PT ;  /* 0x000000ffc400720c */ /* 0x000ff60003f05270 */
[----:B------:R-:W-:Y:S04]  /*7640*/  @P1 IMAD R0, R181, 0x2000, R186 ;  /* 0x00002000b5001824 */ /* 0x000fe800078e02ba */
[C---:B------:R-:W-:Y:S01]  /*7650*/  @P1 IMAD.IADD R5, R0.reuse, 0x1, R199 ;  /* 0x0000000100051824 */ /* 0x040fe200078e02c7 */
[----:B------:R-:W-:Y:S03]  /*7660*/  @P1 IADD3 R4, PT, PT, R0, R205, RZ ;  /* 0x000000cd00041210 */ /* 0x000fe60007ffe0ff */
[----:B------:R-:W-:Y:S01]  /*7670*/  @P1 IMAD.IADD R2, R198, 0x1, R5 ;  /* 0x00000001c6021824 */ /* 0x000fe200078e0205 */
[----:B------:R-:W-:Y:S06]  /*7680*/  @P0 BRA `(.L_x_121) ;  /* 0x00000000000c0947 */ /* 0x000fec0003800000 */
[----:B------:R-:W-:Y:S04]  /*7690*/  SHF.L.U32 R3, R180, 0x1f, RZ ;  /* 0x0000001fb4037819 */ /* 0x000fe800000006ff */
[----:B------:R-:W2:Y:S02]  /*76a0*/  SYNCS.PHASECHK.TRANS64.TRYWAIT P0, [R206+URZ+0x50], R3 ;  /* 0x00005003ce0075a7 */ /* 0x000ea400080011ff */
[----:B--2---:R-:W-:Y:S05]  /*76b0*/  @!P0 BRA `(.L_x_122) ;  /* 0x0000004c00308947 */ /* 0x004fea0003800000 */
.L_x_121:
[----:B------:R-:W-:Y:S05]  /*76c0*/  BSYNC B0 ;  /* 0x0000000000007941 */ /* 0x000fea0003800000 */
.L_x_120:
[----:B------:R-:W-:Y:S01]  /*76d0*/  ISETP.NE.AND P0, PT, R197, RZ, PT ;  /* 0x000000ffc500720c */ /* 0x000fe20003f05270 */
[----:B--2---:R-:W-:Y:S02]  /*76e0*/  VIADD R206, R206, 0x70 ;  /* 0x00000070cece7836 */ /* 0x004fe40000000000 */
[----:B------:R-:W-:Y:S02]  /*76f0*/  IMAD.U32 R3, RZ, RZ, UR37 ;  /* 0x00000025ff037e24 */ /* 0x000fe4000f8e00ff */
[----:B------:R-:W-:Y:S03]  /*7700*/  VIADD R181, R181, 0x1 ;  /* 0x00000001b5b57836 */ /* 0x000fe60000000000 */
[----:B------:R-:W-:Y:S05]  /*7710*/  PRMT R3, R3, 0x654, R206 ;  /* 0x0000065403037816 */ /* 0x000fea00000000ce */
[----:B------:R2:W3:Y:S04]  /*7720*/  @P0 LDS.128 R148, [R0] ;  /* 0x0000000000940984 */ /* 0x0004e80000000c00 */
[----:B------:R2:W4:Y:S04]  /*7730*/  @P0 LDS.128 R156, [R4+0x20] ;  /* 0x00002000049c0984 */ /* 0x0005280000000c00 */
        /* <DEDUP_REMOVED lines=9> */
[----:B------:R-:W-:Y:S01]  /*77d0*/  SEL R181, R181, RZ, P0 ;  /* 0x000000ffb5b57207 */ /* 0x000fe20000000000 */
[----:B-----5:R5:W-:Y:S02]  /*77e0*/  SYNCS.ARRIVE.TRANS64.RED.A1T0 RZ, [R3+URZ], RZ ;  /* 0x000000ff03ff79a7 */ /* 0x020be400081004ff */
[----:B-----5:R-:W-:Y:S04]  /*77f0*/  SEL R3, RZ, 0x1, P0 ;  /* 0x00000001ff037807 */ /* 0x020fe80000000000 */
[----:B--234-:R-:W-:Y:S02]  /*7800*/  LOP3.LUT R180, R180, R3, RZ, 0x3c, !PT ;  /* 0x00000003b4b47212 */ /* 0x01cfe400078e3cff */
.L_x_119:
[----:B------:R-:W-:Y:S05]  /*7810*/  BSYNC B1 ;  /* 0x0000000000017941 */ /* 0x000fea0003800000 */
.L_x_118:
[----:B------:R-:W-:Y:S01]  /*7820*/  VIADD R0, R80, 0x40 ;  /* 0x0000004050007836 */ /* 0x000fe20000000000 */
[----:B------:R-:W-:Y:S04]  /*7830*/  BSSY.RECONVERGENT B6, `(.L_x_123) ;  /* 0x0000015000067945 */ /* 0x000fe80003800200 */
[----:B------:R-:W-:Y:S04]  /*7840*/  SHF.R.U32.HI R0, RZ, 0x15, R0 ;  /* 0x00000015ff007819 */ /* 0x000fe80000011600 */
[----:B------:R-:W-:Y:S11]  /*7850*/  LOP3.LUT P0, RZ, R0, 0x3, R173, 0x48, !PT ;  /* 0x0000000300ff7812 */ /* 0x000ff600078048ad */
[----:B------:R-:W-:Y:S02]  /*7860*/  @!UPT UIADD3 URZ, UPT, UPT, URZ, URZ, URZ ;  /* 0x000000fffffff290 */ /* 0x000fe4000fffe0ff */
[----:B------:R-:W-:Y:S05]  /*7870*/  @!P0 BRA `(.L_x_124) ;  /* 0x0000000000408947 */ /* 0x000fea0003800000 */
[----:B------:R-:W2:Y:S01]  /*7880*/  LDCU.64 UR8, c[0x4][0x78] ;  /* 0x01000f00ff0877ac */ /* 0x000ea20008000a00 */
[----:B------:R-:W-:Y:S01]  /*7890*/  MOV R3, 0x0 ;  /* 0x0000000000037802 */ /* 0x000fe20000000f00 */
[----:B------:R-:W-:Y:S02]  /*78a0*/  HFMA2 R12, -RZ, RZ, 0, 5.9604644775390625e-08 ;  /* 0x00000001ff0c7431 */ /* 0x000fe400000001ff */
[----:B------:R-:W-:Y:S02]  /*78b0*/  IMAD.MOV.U32 R8, RZ, RZ, 0x192 ;  /* 0x00000192ff087424 */ /* 0x000fe400078e00ff */
[----:B------:R-:W-:Y:S01]  /*78c0*/  IMAD.MOV.U32 R13, RZ, RZ, RZ ;  /* 0x000000ffff0d7224 */ /* 0x000fe200078e00ff */
[----:B------:R-:W3:Y:S01]  /*78d0*/  LDCU.64 UR6, c[0x4][0x80] ;  /* 0x01001000ff0677ac */ /* 0x000ee20008000a00 */
[----:B------:R-:W4:Y:S01]  /*78e0*/  LDC.64 R2, c[0x4][R3] ;  /* 0x0100000003027b82 */ /* 0x000f220000000a00 */
[----:B------:R-:W5:Y:S01]  /*78f0*/  LDCU.64 UR4, c[0x4][0x18] ;  /* 0x01000300ff0477ac */ /* 0x000f620008000a00 */
[----:B--2---:R-:W-:Y:S01]  /*7900*/  MOV R5, UR9 ;  /* 0x0000000900057c02 */ /* 0x004fe20008000f00 */
[----:B------:R-:W-:Y:S01]  /*7910*/  IMAD.U32 R4, RZ, RZ, UR8 ;  /* 0x00000008ff047e24 */ /* 0x000fe2000f8e00ff */
[----:B---3--:R-:W-:Y:S01]  /*7920*/  MOV R7, UR7 ;  /* 0x0000000700077c02 */ /* 0x008fe20008000f00 */
[----:B------:R-:W-:Y:S01]  /*7930*/  IMAD.U32 R6, RZ, RZ, UR6 ;  /* 0x00000006ff067e24 */ /* 0x000fe2000f8e00ff */
[----:B-----5:R-:W-:Y:S01]  /*7940*/  MOV R11, UR5 ;  /* 0x00000005000b7c02 */ /* 0x020fe20008000f00 */
[----:B------:R-:W-:Y:S02]  /*7950*/  IMAD.U32 R10, RZ, RZ, UR4 ;  /* 0x00000004ff0a7e24 */ /* 0x000fe4000f8e00ff */
[----:B------:R-:W-:Y:S07]  /*7960*/  LEPC R20, `(.L_x_124) ;  /* 0x000000001014794e */ /* 0x000fee0000000000 */
[----:B-1--4-:R-:W-:Y:S05]  /*7970*/  CALL.ABS.NOINC R2 ;  /* 0x0000000002007343 */ /* 0x012fea0003c00000 */
.L_x_124:
[----:B------:R-:W-:Y:S05]  /*7980*/  BSYNC.RECONVERGENT B6 ;  /* 0x0000000000067941 */ /* 0x000fea0003800200 */
.L_x_123:
[----:B------:R-:W-:Y:S01]  /*7990*/  F2FP.F16.E4M3.UNPACK_B R4, R149 ;  /* 0x00000095ff04723e */ /* 0x000fe200020006ff */
[----:B------:R-:W-:Y:S05]  /*79a0*/  WARPSYNC.ALL ;  /* 0x0000000000007948 */ /* 0x000fea0003800000 */
[----:B------:R-:W-:Y:S01]  /*79b0*/  R2UR UR4, R80 ;  /* 0x00000000500472ca */ /* 0x000fe200000e0000 */
[--C-:B------:R-:W-:Y:S01]  /*79c0*/  HADD2.F32 R88, -RZ, R4.reuse.H0_H0 ;  /* 0x20000004ff587230 */ /* 0x100fe20000004100 */
[-C--:B------:R-:W-:Y:S01]  /*79d0*/  F2FP.F16.E4M3.UNPACK_B R0, R148.reuse ;  /* 0x00000094ff00723e */ /* 0x080fe200020006ff */
[----:B------:R-:W-:Y:S01]  /*79e0*/  HADD2.F32 R83, -RZ, R4.H1_H1 ;  /* 0x30000004ff537230 */ /* 0x000fe20000004100 */
[----:B------:R-:W-:Y:S01]  /*79f0*/  F2FP.F16.E4M3.UNPACK_B R4, R151 ;  /* 0x00000097ff04723e */ /* 0x000fe200020006ff */
[----:B------:R-:W-:Y:S01]  /*7a00*/  BSSY.RECONVERGENT B0, `(.L_x_125) ;  /* 0x0000116000007945 */ /* 0x000fe20003800200 */
[----:B------:R-:W-:Y:S01]  /*7a10*/  F2FP.F16.E4M3.UNPACK_B R3, R148.H1 ;  /* 0x00000094ff03723e */ /* 0x000fe200030006ff */
[--C-:B------:R-:W-:Y:S01]  /*7a20*/  HADD2.F32 R2, -RZ, R0.reuse.H0_H0 ;  /* 0x20000000ff027230 */ /* 0x100fe20000004100 */
[----:B-1----:R-:W-:Y:S01]  /*7a30*/  F2FP.F16.E4M3.UNPACK_B R135, R162 ;  /* 0x000000a2ff87723e */ /* 0x002fe200020006ff */
[----:B------:R-:W-:Y:S01]  /*7a40*/  HADD2.F32 R82, -RZ, R0.H1_H1 ;  /* 0x30000000ff527230 */ /* 0x000fe20000004100 */
[----:B------:R-:W-:Y:S01]  /*7a50*/  F2FP.F16.E4M3.UNPACK_B R0, R149.H1 ;  /* 0x00000095ff00723e */ /* 0x000fe200030006ff */
[--C-:B------:R-:W-:Y:S01]  /*7a60*/  HADD2.F32 R84, -RZ, R3.reuse.H0_H0 ;  /* 0x20000003ff547230 */ /* 0x100fe20000004100 */
[----:B------:R-:W-:Y:S01]  /*7a70*/  F2FP.F16.E4M3.UNPACK_B R125, R159.H1 ;  /* 0x0000009fff7d723e */ /* 0x000fe200030006ff */
[----:B------:R-:W-:Y:S01]  /*7a80*/  HADD2.F32 R86, -RZ, R3.H1_H1 ;  /* 0x30000003ff567230 */ /* 0x000fe20000004100 */
[-C--:B------:R-:W-:Y:S01]  /*7a90*/  F2FP.F16.E4M3.UNPACK_B R3, R150.reuse ;  /* 0x00000096ff03723e */ /* 0x080fe200020006ff */
[--C-:B------:R-:W-:Y:S01]  /*7aa0*/  HADD2.F32 R90, -RZ, R0.reuse.H0_H0 ;  /* 0x20000000ff5a7230 */ /* 0x100fe20000004100 */
[----:B------:R-:W-:Y:S01]  /*7ab0*/  ISETP.NE.AND P0, PT, R189, RZ, PT ;  /* 0x000000ffbd00720c */ /* 0x000fe20003f05270 */
[----:B------:R-:W-:Y:S01]  /*7ac0*/  HADD2.F32 R85, -RZ, R0.H1_H1 ;  /* 0x30000000ff557230 */ /* 0x000fe20000004100 */
[----:B------:R-:W-:Y:S01]  /*7ad0*/  F2FP.F16.E4M3.UNPACK_B R0, R150.H1 ;  /* 0x00000096ff00723e */ /* 0x000fe200030006ff */
[--C-:B------:R-:W-:Y:S01]  /*7ae0*/  HADD2.F32 R92, -RZ, R3.reuse.H0_H0 ;  /* 0x20000003ff5c7230 */ /* 0x100fe20000004100 */
[----:B------:R-:W-:Y:S01]  /*7af0*/  ISETP.NE.AND P6, PT, R204, RZ, PT ;  /* 0x000000ffcc00720c */ /* 0x000fe20003fc5270 */
[----:B------:R-:W-:Y:S01]  /*7b00*/  HADD2.F32 R87, -RZ, R3.H1_H1 ;  /* 0x30000003ff577230 */ /* 0x000fe20000004100 */
[----:B------:R-:W-:Y:S01]  /*7b10*/  F2FP.F16.E4M3.UNPACK_B R3, R151.H1 ;  /* 0x00000097ff03723e */ /* 0x000fe200030006ff */
[--C-:B------:R-:W-:Y:S02]  /*7b20*/  HADD2.F32 R94, -RZ, R0.reuse.H0_H0 ;  /* 0x20000000ff5e7230 */ /* 0x100fe40000004100 */
[----:B------:R-:W-:Y:S01]  /*7b30*/  HADD2.F32 R89, -RZ, R0.H1_H1 ;  /* 0x30000000ff597230 */ /* 0x000fe20000004100 */
[-C--:B------:R-:W-:Y:S01]  /*7b40*/  F2FP.F16.E4M3.UNPACK_B R0, R152.reuse ;  /* 0x00000098ff00723e */ /* 0x080fe200020006ff */
[--C-:B------:R-:W-:Y:S02]  /*7b50*/  HADD2.F32 R96, -RZ, R4.reuse.H0_H0 ;  /* 0x20000004ff607230 */ /* 0x100fe40000004100 */
[----:B------:R-:W-:Y:S01]  /*7b60*/  HADD2.F32 R91, -RZ, R4.H1_H1 ;  /* 0x30000004ff5b7230 */ /* 0x000fe20000004100 */
[-C--:B------:R-:W-:Y:S01]  /*7b70*/  F2FP.F16.E4M3.UNPACK_B R4, R153.reuse ;  /* 0x00000099ff04723e */ /* 0x080fe200020006ff */
[--C-:B------:R-:W-:Y:S02]  /*7b80*/  HADD2.F32 R100, -RZ, R0.reuse.H0_H0 ;  /* 0x20000000ff647230 */ /* 0x100fe40000004100 */
[----:B------:R-:W-:Y:S01]  /*7b90*/  HADD2.F32 R95, -RZ, R0.H1_H1 ;  /* 0x30000000ff5f7230 */ /* 0x000fe20000004100 */
[----:B------:R-:W-:Y:S01]  /*7ba0*/  F2FP.F16.E4M3.UNPACK_B R0, R153.H1 ;  /* 0x00000099ff00723e */ /* 0x000fe200030006ff */
[--C-:B------:R-:W-:Y:S02]  /*7bb0*/  HADD2.F32 R98, -RZ, R3.reuse.H0_H0 ;  /* 0x20000003ff627230 */ /* 0x100fe40000004100 */
[----:B------:R-:W-:Y:S01]  /*7bc0*/  HADD2.F32 R93, -RZ, R3.H1_H1 ;  /* 0x30000003ff5d7230 */ /* 0x000fe20000004100 */
[----:B------:R-:W-:Y:S01]  /*7bd0*/  F2FP.F16.E4M3.UNPACK_B R3, R152.H1 ;  /* 0x00000098ff03723e */ /* 0x000fe200030006ff */
[--C-:B------:R-:W-:Y:S02]  /*7be0*/  HADD2.F32 R106, -RZ, R0.reuse.H0_H0 ;  /* 0x20000000ff6a7230 */ /* 0x100fe40000004100 */
[----:B------:R-:W-:Y:S01]  /*7bf0*/  HADD2.F32 R101, -RZ, R0.H1_H1 ;  /* 0x30000000ff657230 */ /* 0x000fe20000004100 */
[-C--:B------:R-:W-:Y:S01]  /*7c00*/  F2FP.F16.E4M3.UNPACK_B R0, R154.reuse.H1 ;  /* 0x0000009aff00723e */ /* 0x080fe200030006ff */
[--C-:B------:R-:W-:Y:S02]  /*7c10*/  HADD2.F32 R104, -RZ, R4.reuse.H0_H0 ;  /* 0x20000004ff687230 */ /* 0x100fe40000004100 */
[----:B------:R-:W-:Y:S01]  /*7c20*/  HADD2.F32 R99, -RZ, R4.H1_H1 ;  /* 0x30000004ff637230 */ /* 0x000fe20000004100 */
[----:B------:R-:W-:Y:S01]  /*7c30*/  F2FP.F16.E4M3.UNPACK_B R4, R155 ;  /* 0x0000009bff04723e */ /* 0x000fe200020006ff */
[--C-:B------:R-:W-:Y:S02]  /*7c40*/  HADD2.F32 R102, -RZ, R3.reuse.H0_H0 ;  /* 0x20000003ff667230 */ /* 0x100fe40000004100 */
[----:B------:R-:W-:Y:S01]  /*7c50*/  HADD2.F32 R97, -RZ, R3.H1_H1 ;  /* 0x30000003ff617230 */ /* 0x000fe20000004100 */
[----:B------:R-:W-:Y:S01]  /*7c60*/  F2FP.F16.E4M3.UNPACK_B R3, R154 ;  /* 0x0000009aff03723e */ /* 0x000fe200020006ff */
[--C-:B------:R-:W-:Y:S02]  /*7c70*/  HADD2.F32 R110, -RZ, R0.reuse.H0_H0 ;  /* 0x20000000ff6e7230 */ /* 0x100fe40000004100 */
[----:B------:R-:W-:Y:S01]  /*7c80*/  HADD2.F32 R105, -RZ, R0.H1_H1 ;  /* 0x30000000ff697230 */ /* 0x000fe20000004100 */
[-C--:B------:R-:W-:Y:S01]  /*7c90*/  F2FP.F16.E4M3.UNPACK_B R0, R156.reuse ;  /* 0x0000009cff00723e */ /* 0x080fe200020006ff */
[--C-:B------:R-:W-:Y:S02]  /*7ca0*/  HADD2.F32 R112, -RZ, R4.reuse.H0_H0 ;  /* 0x20000004ff707230 */ /* 0x100fe40000004100 */
[----:B------:R-:W-:Y:S01]  /*7cb0*/  HADD2.F32 R107, -RZ, R4.H1_H1 ;  /* 0x30000004ff6b7230 */ /* 0x000fe20000004100 */
[----:B------:R-:W-:Y:S01]  /*7cc0*/  F2FP.F16.E4M3.UNPACK_B R4, R157 ;  /* 0x0000009dff04723e */ /* 0x000fe200020006ff */
[--C-:B------:R-:W-:Y:S02]  /*7cd0*/  HADD2.F32 R108, -RZ, R3.reuse.H0_H0 ;  /* 0x20000003ff6c7230 */ /* 0x100fe40000004100 */
[----:B------:R-:W-:Y:S01]  /*7ce0*/  HADD2.F32 R103, -RZ, R3.H1_H1 ;  /* 0x30000003ff677230 */ /* 0x000fe20000004100 */
[----:B------:R-:W-:Y:S01]  /*7cf0*/  F2FP.F16.E4M3.UNPACK_B R3, R155.H1 ;  /* 0x0000009bff03723e */ /* 0x000fe200030006ff */
[--C-:B------:R-:W-:Y:S02]  /*7d00*/  HADD2.F32 R116, -RZ, R0.reuse.H0_H0 ;  /* 0x20000000ff747230 */ /* 0x100fe40000004100 */
[----:B------:R-:W-:Y:S01]  /*7d10*/  HADD2.F32 R111, -RZ, R0.H1_H1 ;  /* 0x30000000ff6f7230 */ /* 0x000fe20000004100 */
[----:B------:R-:W-:Y:S01]  /*7d20*/  F2FP.F16.E4M3.UNPACK_B R0, R156.H1 ;  /* 0x0000009cff00723e */ /* 0x000fe200030006ff */
[--C-:B------:R-:W-:Y:S02]  /*7d30*/  HADD2.F32 R120, -RZ, R4.reuse.H0_H0 ;  /* 0x20000004ff787230 */ /* 0x100fe40000004100 */
[----:B------:R-:W-:Y:S02]  /*7d40*/  HADD2.F32 R115, -RZ, R4.H1_H1 ;  /* 0x30000004ff737230 */ /* 0x000fe40000004100 */
[--C-:B------:R-:W-:Y:S01]  /*7d50*/  HADD2.F32 R114, -RZ, R3.reuse.H0_H0 ;  /* 0x20000003ff727230 */ /* 0x100fe20000004100 */
[----:B------:R-:W1:Y:S01]  /*7d60*/  LDTM.x64 R4, tmem[UR4+0x40] ;  /* 0x00004004000479ee */ /* 0x000e620008340000 */
[----:B------:R-:W-:Y:S01]  /*7d70*/  HADD2.F32 R109, -RZ, R3.H1_H1 ;  /* 0x30000003ff6d7230 */ /* 0x000fe20000004100 */
[----:B------:R-:W-:Y:S01]  /*7d80*/  F2FP.F16.E4M3.UNPACK_B R3, R157.H1 ;  /* 0x0000009dff03723e */ /* 0x000fe200030006ff */
        /* <DEDUP_REMOVED lines=14> */
[----:B------:R-:W-:Y:S01]  /*7e70*/  F2FP.F16.E4M3.UNPACK_B R0, R160.H1 ;  /* 0x000000a0ff00723e */ /* 0x000fe200030006ff */
[--C-:B------:R-:W-:Y:S02]  /*7e80*/  HADD2.F32 R132, -RZ, R3.reuse.H0_H0 ;  /* 0x20000003ff847230 */ /* 0x100fe40000004100 */
[C---:B-1----:R-:W-:Y:S01]  /*7e90*/  FMUL R7, R78.reuse, R7 ;  /* 0x000000074e077220 */ /* 0x042fe20000400000 */
        /* <DEDUP_REMOVED lines=10> */
[C---:B------:R-:W-:Y:S01]  /*7f40*/  FMUL R0, R78.reuse, R4 ;  /* 0x000000044e007220 */ /* 0x040fe20000400000 */
[--C-:B------:R-:W-:Y:S01]  /*7f50*/  HADD2.F32 R140, -RZ, R135.reuse.H0_H0 ;  /* 0x20000087ff8c7230 */ /* 0x100fe20000004100 */
[----:B------:R-:W-:Y:S01]  /*7f60*/  F2FP.F16.E4M3.UNPACK_B R4, R163 ;  /* 0x000000a3ff04723e */ /* 0x000fe200020006ff */
[----:B------:R-:W-:Y:S02]  /*7f70*/  HADD2.F32 R135, -RZ, R135.H1_H1 ;  /* 0x30000087ff877230 */ /* 0x000fe40000004100 */
[C---:B------:R-:W-:Y:S01]  /*7f80*/  FFMA R0, R81.reuse, R2, R0 ;  /* 0x0000000251007223 */ /* 0x040fe20000000000 */
[C---:B------:R-:W-:Y:S01]  /*7f90*/  FMUL R2, R78.reuse, R5 ;  /* 0x000000054e027220 */ /* 0x040fe20000400000 */
[--C-:B------:R-:W-:Y:S01]  /*7fa0*/  HADD2.F32 R142, -RZ, R3.reuse.H0_H0 ;  /* 0x20000003ff8e7230 */ /* 0x100fe20000004100 */
[----:B------:R-:W-:Y:S01]  /*7fb0*/  F2FP.F16.E4M3.UNPACK_B R5, R163.H1 ;  /* 0x000000a3ff05723e */ /* 0x000fe200030006ff */
[----:B------:R-:W-:Y:S02]  /*7fc0*/  HADD2.F32 R137, -RZ, R3.H1_H1 ;  /* 0x30000003ff897230 */ /* 0x000fe40000004100 */
[C---:B------:R-:W-:Y:S01]  /*7fd0*/  FFMA R2, R81.reuse, R82, R2 ;  /* 0x0000005251027223 */ /* 0x040fe20000000002 */
[--C-:B------:R-:W-:Y:S02]  /*7fe0*/  HADD2.F32 R82, -RZ, R4.reuse.H0_H0 ;  /* 0x20000004ff527230 */ /* 0x100fe40000004100 */
[C---:B------:R-:W-:Y:S01]  /*7ff0*/  FMUL R3, R78.reuse, R6 ;  /* 0x000000064e037220 */ /* 0x040fe20000400000 */
[----:B------:R-:W-:Y:S02]  /*8000*/  HADD2.F32 R139, -RZ, R4.H1_H1 ;  /* 0x30000004ff8b7230 */ /* 0x000fe40000004100 */
[C---:B------:R-:W-:Y:S01]  /*8010*/  FMUL R4, R78.reuse, R9 ;  /* 0x000000094e047220 */ /* 0x040fe20000400000 */
[--C-:B------:R-:W-:Y:S02]  /*8020*/  HADD2.F32 R141, -RZ, R5.reuse.H1_H1 ;  /* 0x30000005ff8d7230 */ /* 0x100fe40000004100 */
[C---:B------:R-:W-:Y:S01]  /*8030*/  FFMA R3, R81.reuse, R84, R3 ;  /* 0x0000005451037223 */ /* 0x040fe20000000003 */
[----:B------:R-:W-:Y:S01]  /*8040*/  FFMA R7, R81, R86, R7 ;  /* 0x0000005651077223 */ /* 0x000fe20000000007 */
[----:B------:R-:W-:Y:S02]  /*8050*/  HADD2.F32 R84, -RZ, R5.H0_H0 ;  /* 0x20000005ff547230 */ /* 0x000fe40000004100 */
[C---:B------:R-:W-:Y:S01]  /*8060*/  FMUL R5, R78.reuse, R10 ;  /* 0x0000000a4e057220 */ /* 0x040fe20000400000 */
[C---:B------:R-:W-:Y:S01]  /*8070*/  FMUL R6, R78.reuse, R11 ;  /* 0x0000000b4e067220 */ /* 0x040fe20000400000 */
[C---:B------:R-:W-:Y:S01]  /*8080*/  FMUL R11, R78.reuse, R16 ;  /* 0x000000104e0b7220 */ /* 0x040fe20000400000 */
[----:B------:R-:W-:Y:S01]  /*8090*/  F2FP.SATFINITE.E4M3.F32.PACK_AB_MERGE_C R143, R7, R3, RZ ;  /* 0x00000003078f723e */ /* 0x000fe200048070ff */
[C---:B------:R-:W-:Y:S01]  /*80a0*/  FMUL R3, R78.reuse, R8 ;  /* 0x000000084e037220 */ /* 0x040fe20000400000 */
[C---:B------:R-:W-:Y:S01]  /*80b0*/  FMUL R7, R78.reuse, R12 ;  /* 0x0000000c4e077220 */ /* 0x040fe20000400000 */
[C---:B------:R-:W-:Y:S01]  /*80c0*/  FMUL R8, R78.reuse, R13 ;  /* 0x0000000d4e087220 */ /* 0x040fe20000400000 */
[C---:B------:R-:W-:Y:S01]  /*80d0*/  FMUL R12, R78.reuse, R17 ;  /* 0x000000114e0c7220 */ /* 0x040fe20000400000 */
[C---:B------:R-:W-:Y:S01]  /*80e0*/  FFMA R3, R81.reuse, R88, R3 ;  /* 0x0000005851037223 */ /* 0x040fe20000000003 */
[C---:B------:R-:W-:Y:S01]  /*80f0*/  FFMA R4, R81.reuse, R83, R4 ;  /* 0x0000005351047223 */ /* 0x040fe20000000004 */
[C---:B------:R-:W-:Y:S01]  /*8100*/  FFMA R5, R81.reuse, R90, R5 ;  /* 0x0000005a51057223 */ /* 0x040fe20000000005 */
[C---:B------:R-:W-:Y:S01]  /*8110*/  FFMA R6, R81.reuse, R85, R6 ;  /* 0x0000005551067223 */ /* 0x040fe20000000006 */
[C---:B------:R-:W-:Y:S01]  /*8120*/  FFMA R7, R81.reuse, R92, R7 ;  /* 0x0000005c51077223 */ /* 0x040fe20000000007 */
[C---:B------:R-:W-:Y:S01]  /*8130*/  FFMA R8, R81.reuse, R87, R8 ;  /* 0x0000005751087223 */ /* 0x040fe20000000008 */
[C---:B------:R-:W-:Y:S01]  /*8140*/  FMUL R16, R78.reuse, R21 ;  /* 0x000000154e107220 */ /* 0x040fe20000400000 */
[----:B------:R-:W-:Y:S01]  /*8150*/  FMUL R9, R78, R14 ;  /* 0x0000000e4e097220 */ /* 0x000fe20000400000 */
[----:B------:R-:W-:Y:S01]  /*8160*/  F2FP.SATFINITE.E4M3.F32.PACK_AB_MERGE_C R5, R6, R5, RZ ;  /* 0x000000050605723e */ /* 0x000fe200048070ff */
[C---:B------:R-:W-:Y:S01]  /*8170*/  FMUL R10, R78.reuse, R15 ;  /* 0x0000000f4e0a7220 */ /* 0x040fe20000400000 */
[C---:B------:R-:W-:Y:S01]  /*8180*/  FMUL R15, R78.reuse, R20 ;  /* 0x000000144e0f7220 */ /* 0x040fe20000400000 */
[C---:B------:R-:W-:Y:S01]  /*8190*/  FFMA R9, R81.reuse, R94, R9 ;  /* 0x0000005e51097223 */ /* 0x040fe20000000009 */
[C---:B------:R-:W-:Y:S01]  /*81a0*/  FMUL R20, R78.reuse, R25 ;  /* 0x000000194e147220 */ /* 0x040fe20000400000 */
[C---:B------:R-:W-:Y:S01]  /*81b0*/  FFMA R10, R81.reuse, R89, R10 ;  /* 0x00000059510a7223 */ /* 0x040fe2000000000a */
[C---:B------:R-:W-:Y:S01]  /*81c0*/  FFMA R11, R81.reuse, R96, R11 ;  /* 0x00000060510b7223 */ /* 0x040fe2000000000b */
[C---:B------:R-:W-:Y:S01]  /*81d0*/  FFMA R12, R81.reuse, R91, R12 ;  /* 0x0000005b510c7223 */ /* 0x040fe2000000000c */
[C---:B------:R-:W-:Y:S01]  /*81e0*/  FMUL R13, R78.reuse, R18 ;  /* 0x000000124e0d7220 */ /* 0x040fe20000400000 */
[----:B------:R-:W-:Y:S01]  /*81f0*/  FMUL R14, R78, R19 ;  /* 0x000000134e0e7220 */ /* 0x000fe20000400000 */
[----:B------:R-:W-:Y:S01]  /*8200*/  F2FP.SATFINITE.E4M3.F32.PACK_AB_MERGE_C R9, R10, R9, RZ ;  /* 0x000000090a09723e */ /* 0x000fe200048070ff */
[C---:B------:R-:W-:Y:S01]  /*8210*/  FMUL R19, R78.reuse, R24 ;  /* 0x000000184e137220 */ /* 0x040fe20000400000 */
        /* <DEDUP_REMOVED lines=17> */
[----:B------:R-:W-:Y:S01]  /*8330*/  FMUL R27, R78, R32 ;  /* 0x000000204e1b7220 */ /* 0x000fe20000400000 */
[C---:B------:R-:W-:Y:S01]  /*8340*/  FFMA R21, R81.reuse, R106, R21 ;  /* 0x0000006a51157223 */ /* 0x040fe20000000015 */
[C---:B------:R-:W-:Y:S01]  /*8350*/  FFMA R22, R81.reuse, R101, R22 ;  /* 0x0000006551167223 */ /* 0x040fe20000000016 */
[----:B------:R-:W-:Y:S01]  /*8360*/  F2FP.SATFINITE.E4M3.F32.PACK_AB_MERGE_C R16, R16, R15, R17 ;  /* 0x0000000f1010723e */ /* 0x000fe20004807011 */
[C---:B------:R-:W-:Y:S01]  /*8370*/  FFMA R23, R81.reuse, R108, R23 ;  /* 0x0000006c51177223 */ /* 0x040fe20000000017 */
[C---:B------:R-:W-:Y:S01]  /*8380*/  FFMA R24, R81.reuse, R103, R24 ;  /* 0x0000006751187223 */ /* 0x040fe20000000018 */
[----:B------:R-:W-:Y:S01]  /*8390*/  FMUL R32, R78, R37 ;  /* 0x000000254e207220 */ /* 0x000fe20000400000 */
[----:B------:R-:W-:Y:S01]  /*83a0*/  F2FP.SATFINITE.E4M3.F32.PACK_AB_MERGE_C R21, R22, R21, RZ ;  /* 0x000000151615723e */ /* 0x000fe200048070ff */
[C---:B------:R-:W-:Y:S01]  /*83b0*/  FMUL R25, R78.reuse, R30 ;  /* 0x0000001e4e197220 */ /* 0x040fe20000400000 */
[C---:B------:R-:W-:Y:S01]  /*83c0*/  FMUL R26, R78.reuse, R31 ;  /* 0x0000001f4e1a7220 */ /* 0x040fe20000400000 */
[----:B------:R-:W-:Y:S01]  /*83d0*/  FMUL R31, R78, R36 ;  /* 0x000000244e1f7220 */ /* 0x000fe20000400000 */
[----:B------:R-:W-:Y:S01]  /*83e0*/  F2FP.SATFINITE.E4M3.F32.PACK_AB_MERGE_C R17, R20, R19, R21 ;  /* 0x000000131411723e */ /* 0x000fe20004807015 */
        /* <DEDUP_REMOVED lines=8> */
[----:B------:R-:W-:Y:S01]  /*8470*/  FMUL R35, R78, R40 ;  /* 0x000000284e237220 */ /* 0x000fe20000400000 */
[C---:B------:R-:W-:Y:S01]  /*8480*/  FFMA R29, R81.reuse, R114, R29 ;  /* 0x00000072511d7223 */ /* 0x040fe2000000001d */
[----:B------:R-:W-:Y:S01]  /*8490*/  F2FP.SATFINITE.E4M3.F32.PACK_AB_MERGE_C R18, R24, R23, R18 ;  /* 0x000000171812723e */ /* 0x000fe20004807012 */
        /* <DEDUP_REMOVED lines=22> */
[C---:B------:R-:W-:Y:S01]  /*8600*/  FMUL R41, R78.reuse, R46 ;  /* 0x0000002e4e297220 */ /* 0x040fe20000400000 */
[C---:B------:R-:W-:Y:S01]  /*8610*/  FMUL R42, R78.reuse, R47 ;  /* 0x0000002f4e2a7220 */ /* 0x040fe20000400000 */
[C---:B------:R-:W-:Y:S01]  /*8620*/  FFMA R40, R81.reuse, R119, R40 ;  /* 0x0000007751287223 */ /* 0x040fe20000000028 */
[--C-:B------:R-:W-:Y:S02]  /*8630*/  HADD2.F32 R130, -RZ, R125.reuse.H0_H0 ;  /* 0x2000007dff827230 */ /* 0x100fe40000004100 */
[C---:B------:R-:W-:Y:S01]  /*8640*/  FFMA R41, R81.reuse, R126, R41 ;  /* 0x0000007e51297223 */ /* 0x040fe20000000029 */
[----:B------:R-:W-:Y:S02]  /*8650*/  HADD2.F32 R125, -RZ, R125.H1_H1 ;  /* 0x3000007dff7d7230 */ /* 0x000fe40000004100 */
[C---:B------:R-:W-:Y:S01]  /*8660*/  FMUL R45, R78.reuse, R50 ;  /* 0x000000324e2d7220 */ /* 0x040fe20000400000 */
[C---:B------:R-:W-:Y:S01]  /*8670*/  FFMA R42, R81.reuse, R121, R42 ;  /* 0x00000079512a7223 */ /* 0x040fe2000000002a */
[C---:B------:R-:W-:Y:S01]  /*8680*/  FMUL R46, R78.reuse, R51 ;  /* 0x000000334e2e7220 */ /* 0x040fe20000400000 */
[C---:B------:R-:W-:Y:S01]  /*8690*/  FFMA R43, R81.reuse, R128, R43 ;  /* 0x00000080512b7223 */ /* 0x040fe2000000002b */
[C---:B------:R-:W-:Y:S01]  /*86a0*/  FMUL R47, R78.reuse, R52 ;  /* 0x000000344e2f7220 */ /* 0x040fe20000400000 */
        /* <DEDUP_REMOVED lines=10> */
[C---:B------:R-:W-:Y:S01]  /*8750*/  FFMA R45, R81.reuse, R130, R45 ;  /* 0x00000082512d7223 */ /* 0x040fe2000000002d */
[C---:B------:R-:W-:Y:S01]  /*8760*/  FMUL R59, R78.reuse, R64 ;  /* 0x000000404e3b7220 */ /* 0x040fe20000400000 */
[C---:B------:R-:W-:Y:S01]  /*8770*/  FMUL R60, R78.reuse, R65 ;  /* 0x000000414e3c7220 */ /* 0x040fe20000400000 */
[C---:B------:R-:W-:Y:S01]  /*8780*/  FMUL R61, R78.reuse, R66 ;  /* 0x000000424e3d7220 */ /* 0x040fe20000400000 */
[----:B------:R-:W-:Y:S01]  /*8790*/  FMUL R62, R78, R67 ;  /* 0x000000434e3e7220 */ /* 0x000fe20000400000 */
[C---:B------:R-:W-:Y:S01]  /*87a0*/  FFMA R46, R81.reuse, R125, R46 ;  /* 0x0000007d512e7223 */ /* 0x040fe2000000002e */
[----:B------:R-:W-:Y:S01]  /*87b0*/  F2FP.SATFINITE.E4M3.F32.PACK_AB_MERGE_C R64, R2, R0, R143 ;  /* 0x000000000240723e */ /* 0x000fe2000480708f */
[C---:B------:R-:W-:Y:S01]  /*87c0*/  FFMA R47, R81.reuse, R132, R47 ;  /* 0x00000084512f7223 */ /* 0x040fe2000000002f */
[----:B------:R-:W-:Y:S01]  /*87d0*/  F2FP.SATFINITE.E4M3.F32.PACK_AB_MERGE_C R65, R4, R3, R5 ;  /* 0x000000030441723e */ /* 0x000fe20004807005 */
[C---:B------:R-:W-:Y:S01]  /*87e0*/  FFMA R48, R81.reuse, R127, R48 ;  /* 0x0000007f51307223 */ /* 0x040fe20000000030 */
[----:B------:R-:W-:Y:S01]  /*87f0*/  F2FP.SATFINITE.E4M3.F32.PACK_AB_MERGE_C R66, R8, R7, R9 ;  /* 0x000000070842723e */ /* 0x000fe20004807009 */
[C---:B------:R-:W-:Y:S01]  /*8800*/  FFMA R49, R81.reuse, R134, R49 ;  /* 0x0000008651317223 */ /* 0x040fe20000000031 */
[----:B------:R-:W-:Y:S01]  /*8810*/  F2FP.SATFINITE.E4M3.F32.PACK_AB_MERGE_C R67, R12, R11, R13 ;  /* 0x0000000b0c43723e */ /* 0x000fe2000480700d */
[----:B------:R-:W-:Y:S01]  /*8820*/  FMUL R53, R78, R58 ;  /* 0x0000003a4e357220 */ /* 0x000fe20000400000 */
[C---:B------:R-:W-:Y:S01]  /*8830*/  FFMA R50, R81.reuse, R129, R50 ;  /* 0x0000008151327223 */ /* 0x040fe20000000032 */
[C---:B------:R-:W-:Y:S01]  /*8840*/  FFMA R51, R81.reuse, R136, R51 ;  /* 0x0000008851337223 */ /* 0x040fe20000000033 */
[C---:B------:R-:W-:Y:S01]  /*8850*/  FFMA R52, R81.reuse, R131, R52 ;  /* 0x0000008351347223 */ /* 0x040fe20000000034 */
[----:B------:R1:W-:Y:S01]  /*8860*/  STS.128 [R172+UR49+0xa200], R64 ;  /* 0x00a20040ac007988 */ /* 0x0003e20008000c31 */
[C---:B------:R-:W-:Y:S01]  /*8870*/  FFMA R53, R81.reuse, R138, R53 ;  /* 0x0000008a51357223 */ /* 0x040fe20000000035 */
[----:B------:R-:W-:Y:S01]  /*8880*/  F2FP.SATFINITE.E4M3.F32.PACK_AB_MERGE_C R37, R38, R37, RZ ;  /* 0x000000252625723e */ /* 0x000fe200048070ff */
[C---:B------:R-:W-:Y:S01]  /*8890*/  FFMA R54, R81.reuse, R133, R54 ;  /* 0x0000008551367223 */ /* 0x040fe20000000036 */
[----:B------:R-:W-:Y:S01]  /*88a0*/  FMUL R58, R78, R63 ;  /* 0x0000003f4e3a7220 */ /* 0x000fe20000400000 */
[C---:B------:R-:W-:Y:S01]  /*88b0*/  FFMA R55, R81.reuse, R140, R55 ;  /* 0x0000008c51377223 */ /* 0x040fe20000000037 */
[C---:B------:R-:W-:Y:S01]  /*88c0*/  FFMA R56, R81.reuse, R135, R56 ;  /* 0x0000008751387223 */ /* 0x040fe20000000038 */
[C---:B------:R-:W-:Y:S01]  /*88d0*/  FFMA R57, R81.reuse, R142, R57 ;  /* 0x0000008e51397223 */ /* 0x040fe20000000039 */
[----:B------:R1:W-:Y:S01]  /*88e0*/  STS.128 [R193+0xa010], R16 ;  /* 0x00a01010c1007388 */ /* 0x0003e20000000c00 */
[----:B------:R-:W-:Y:S01]  /*88f0*/  F2FP.SATFINITE.E4M3.F32.PACK_AB_MERGE_C R33, R36, R35, R37 ;  /* 0x000000232421723e */ /* 0x000fe20004807025 */
[C---:B------:R-:W-:Y:S01]  /*8900*/  FFMA R58, R81.reuse, R137, R58 ;  /* 0x00000089513a7223 */ /* 0x040fe2000000003a */
[----:B------:R-:W-:Y:S01]  /*8910*/  F2FP.SATFINITE.E4M3.F32.PACK_AB_MERGE_C R34, R42, R41, RZ ;  /* 0x000000292a22723e */ /* 0x000fe200048070ff */
[C---:B------:R-:W-:Y:S01]  /*8920*/  FFMA R59, R81.reuse, R82, R59 ;  /* 0x00000052513b7223 */ /* 0x040fe2000000003b */
[----:B------:R-:W-:Y:S01]  /*8930*/  F2FP.SATFINITE.E4M3.F32.PACK_AB_MERGE_C R35, R46, R45, RZ ;  /* 0x0000002d2e23723e */ /* 0x000fe200048070ff */
        /* <DEDUP_REMOVED lines=25> */
[----:B------:R-:W-:Y:S02]  /*8ad0*/  UIADD3 UR8, UP0, UPT, UR52, 0x680, URZ ;  /* 0x0000068034087890 */ /* 0x000fe4000ff1e0ff */
[----:B------:R-:W-:Y:S02]  /*8ae0*/  UIADD3 UR5, UPT, UPT, UR41, 0x40, URZ ;  /* 0x0000004029057890 */ /* 0x000fe4000fffe0ff */
[----:B------:R-:W-:Y:S02]  /*8af0*/  UIADD3 UR4, UPT, UPT, UR49, 0xa200, URZ ;  /* 0x0000a20031047890 */ /* 0x000fe4000fffe0ff */
[----:B------:R-:W-:Y:S01]  /*8b00*/  UIADD3.X UR9, UPT, UPT, URZ, UR53, URZ, UP0, !UPT ;  /* 0x00000035ff097290 */ /* 0x000fe200087fe4ff */
[----:B------:R-:W-:Y:S01]  /*8b10*/  UMOV UR6, UR42 ;  /* 0x0000002a00067c82 */ /* 0x000fe20008000000 */
[----:B------:R-:W-:Y:S07]  /*8b20*/  UMOV UR7, UR36 ;  /* 0x0000002400077c82 */ /* 0x000fee0008000000 */
[----:B------:R2:W-:Y:S01]  /*8b30*/  UTMASTG.3D [UR4], [UR8] ;  /* 0x00000004080073b5 */ /* 0x0005e20008010000 */
[----:B------:R0:W-:Y:S01]  /*8b40*/  UTMACMDFLUSH ;  /* 0x00000000000079b7 */ /* 0x0001e20000000000 */
[----:B--2---:R-:W-:Y:S04]  /*8b50*/  DEPBAR.LE SB0, 0x1 ;  /* 0x000080400000791a */ /* 0x004fe80000000000 */
.L_x_126:
[----:B------:R-:W-:Y:S05]  /*8b60*/  BSYNC.RECONVERGENT B0 ;  /* 0x0000000000007941 */ /* 0x000fea0003800200 */
.L_x_125:
        /* <DEDUP_REMOVED lines=16> */
.L_x_130:
[----:B------:R-:W-:Y:S05]  /*8c70*/  BSYNC B0 ;  /* 0x0000000000007941 */ /* 0x000fea0003800000 */
.L_x_129:
        /* <DEDUP_REMOVED lines=20> */
.L_x_128:
[----:B------:R-:W-:Y:S05]  /*8dc0*/  BSYNC B1 ;  /* 0x0000000000017941 */ /* 0x000fea0003800000 */
.L_x_127:
[----:B--2---:R-:W-:Y:S01]  /*8dd0*/  VIADD R0, R80, 0x80 ;  /* 0x0000008050007836 */ /* 0x004fe20000000000 */
        /* <DEDUP_REMOVED lines=10> */
[----:B------:R-:W5:Y:S01]  /*8e80*/  LDCU.64 UR6, c[0x4][0x80] ;  /* 0x01001000ff0677ac */ /* 0x000f620008000a00 */
[----:B------:R-:W1:Y:S01]  /*8e90*/  LDC.64 R2, c[0x4][R3] ;  /* 0x0100000003027b82 */ /* 0x000e620000000a00 */
[----:B------:R-:W3:Y:S01]  /*8ea0*/  LDCU.64 UR4, c[0x4][0x18] ;  /* 0x01000300ff0477ac */ /* 0x000ee20008000a00 */
[----:B--2---:R-:W-:Y:S01]  /*8eb0*/  MOV R5, UR9 ;  /* 0x0000000900057c02 */ /* 0x004fe20008000f00 */
[----:B------:R-:W-:Y:S01]  /*8ec0*/  IMAD.U32 R4, RZ, RZ, UR8 ;  /* 0x00000008ff047e24 */ /* 0x000fe2000f8e00ff */
[----:B-----5:R-:W-:Y:S01]  /*8ed0*/  MOV R7, UR7 ;  /* 0x0000000700077c02 */ /* 0x020fe20008000f00 */
[----:B------:R-:W-:Y:S01]  /*8ee0*/  IMAD.U32 R6, RZ, RZ, UR6 ;  /* 0x00000006ff067e24 */ /* 0x000fe2000f8e00ff */
[----:B---3--:R-:W-:Y:S01]  /*8ef0*/  MOV R11, UR5 ;  /* 0x00000005000b7c02 */ /* 0x008fe20008000f00 */
[----:B------:R-:W-:Y:S02]  /*8f00*/  IMAD.U32 R10, RZ, RZ, UR4 ;  /* 0x00000004ff0a7e24 */ /* 0x000fe4000f8e00ff */
[----:B------:R-:W-:Y:S07]  /*8f10*/  LEPC R20, `(.L_x_133) ;  /* 0x000000001014794e */ /* 0x000fee0000000000 */
[----:B-1--4-:R-:W-:Y:S05]  /*8f20*/  CALL.ABS.NOINC R2 ;  /* 0x0000000002007343 */ /* 0x012fea0003c00000 */
.L_x_133:
[----:B------:R-:W-:Y:S05]  /*8f30*/  BSYNC.RECONVERGENT B6 ;  /* 0x0000000000067941 */ /* 0x000fea0003800200 */
.L_x_132:
[----:B---3--:R-:W-:Y:S01]  /*8f40*/  F2FP.F16.E4M3.UNPACK_B R4, R149 ;  /* 0x00000095ff04723e */ /* 0x008fe200020006ff */
        /* <DEDUP_REMOVED lines=13> */
[----:B----4-:R-:W-:Y:S01]  /*9020*/  F2FP.F16.E4M3.UNPACK_B R125, R159.H1 ;  /* 0x0000009fff7d723e */ /* 0x010fe200030006ff */
        /* <DEDUP_REMOVED lines=262> */
[----:B------:R-:W-:Y:S02]  /*a090*/  UIADD3 UR8, UP0, UPT, UR52, 0x680, URZ ;  /* 0x0000068034087890 */ /* 0x000fe4000ff1e0ff */
[----:B------:R-:W-:Y:S02]  /*a0a0*/  UIADD3 UR5, UPT, UPT, UR41, 0x80, URZ ;  /* 0x0000008029057890 */ /* 0x000fe4000fffe0ff */
[----:B------:R-:W-:Y:S01]  /*a0b0*/  MOV R188, UR10 ;  /* 0x0000000a00bc7c02 */ /* 0x000fe20008000f00 */
[----:B------:R-:W-:Y:S01]  /*a0c0*/  UIADD3.X UR9, UPT, UPT, URZ, UR53, URZ, UP0, !UPT ;  /* 0x00000035ff097290 */ /* 0x000fe200087fe4ff */
[----:B------:R-:W-:Y:S02]  /*a0d0*/  UMOV UR6, UR42 ;  /* 0x0000002a00067c82 */ /* 0x000fe40008000000 */
[----:B------:R-:W-:Y:S01]  /*a0e0*/  R2UR UR4, R188 ;  /* 0x00000000bc0472ca */ /* 0x000fe200000e0000 */
[----:B------:R-:W-:Y:S11]  /*a0f0*/  UMOV UR7, UR36 ;  /* 0x0000002400077c82 */ /* 0x000ff60008000000 */
[----:B------:R-:W-:Y:S01]  /*a100*/  @!UPT UIADD3 URZ, UPT, UPT, URZ, URZ, URZ ;  /* 0x000000fffffff290 */ /* 0x000fe2000fffe0ff */
[----:B------:R2:W-:Y:S01]  /*a110*/  UTMASTG.3D [UR4], [UR8] ;  /* 0x00000004080073b5 */ /* 0x0005e20008010000 */
[----:B------:R0:W-:Y:S01]  /*a120*/  UTMACMDFLUSH ;  /* 0x00000000000079b7 */ /* 0x0001e20000000000 */
[----:B--2---:R-:W-:Y:S04]  /*a130*/  DEPBAR.LE SB0, 0x1 ;  /* 0x000080400000791a */ /* 0x004fe80000000000 */
.L_x_135:
[----:B------:R-:W-:Y:S05]  /*a140*/  BSYNC.RECONVERGENT B0 ;  /* 0x0000000000007941 */ /* 0x000fea0003800200 */
.L_x_134:
        /* <DEDUP_REMOVED lines=16> */
.L_x_139:
[----:B------:R-:W-:Y:S05]  /*a250*/  BSYNC B0 ;  /* 0x0000000000007941 */ /* 0x000fea0003800000 */
.L_x_138:
        /* <DEDUP_REMOVED lines=20> */
.L_x_137:
[----:B------:R-:W-:Y:S05]  /*a3a0*/  BSYNC B1 ;  /* 0x0000000000017941 */ /* 0x000fea0003800000 */
.L_x_136:
[----:B--2---:R-:W-:Y:S05]  /*a3b0*/  VIADD R0, R80, 0xc0 ;  /* 0x000000c050007836 */ /* 0x004fea0000000000 */
        /* <DEDUP_REMOVED lines=20> */
.L_x_141:
[----:B------:R-:W-:Y:S01]  /*a500*/  ISETP.NE.AND P0, PT, R189, RZ, PT ;  /* 0x000000ffbd00720c */ /* 0x000fe20003f05270 */
[----:B------:R-:W-:Y:S05]  /*a510*/  WARPSYNC.ALL ;  /* 0x0000000000007948 */ /* 0x000fea0003800000 */
[----:B------:R-:W-:Y:S01]  /*a520*/  R2UR UR4, R80 ;  /* 0x00000000500472ca */ /* 0x000fe200000e0000 */
[----:B------:R-:W-:Y:S01]  /*a530*/  BSSY.RECONVERGENT B0, `(.L_x_142) ;  /* 0x000011c000007945 */ /* 0x000fe20003800200 */
[----:B---3--:R-:W-:Y:S02]  /*a540*/  F2FP.F16.E4M3.UNPACK_B R11, R149 ;  /* 0x00000095ff0b723e */ /* 0x008fe400020006ff */
[----:B------:R-:W-:Y:S02]  /*a550*/  F2FP.F16.E4M3.UNPACK_B R10, R150 ;  /* 0x00000096ff0a723e */ /* 0x000fe400020006ff */
[----:B------:R-:W-:Y:S01]  /*a560*/  F2FP.F16.E4M3.UNPACK_B R9, R151 ;  /* 0x00000097ff09723e */ /* 0x000fe200020006ff */
[--C-:B------:R-:W-:Y:S01]  /*a570*/  HADD2.F32 R83, -RZ, R11.reuse.H0_H0 ;  /* 0x2000000bff537230 */ /* 0x100fe20000004100 */
[----:B----4-:R-:W-:Y:S01]  /*a580*/  F2FP.F16.E4M3.UNPACK_B R8, R152 ;  /* 0x00000098ff08723e */ /* 0x010fe200020006ff */
[----:B------:R-:W-:Y:S01]  /*a590*/  HADD2.F32 R84, -RZ, R11.H1_H1 ;  /* 0x3000000bff547230 */ /* 0x000fe20000004100 */
[----:B------:R-:W-:Y:S01]  /*a5a0*/  F2FP.F16.E4M3.UNPACK_B R7, R153 ;  /* 0x00000099ff07723e */ /* 0x000fe200020006ff */
[--C-:B------:R-:W-:Y:S01]  /*a5b0*/  HADD2.F32 R87, -RZ, R10.reuse.H0_H0 ;  /* 0x2000000aff577230 */ /* 0x100fe20000004100 */
[----:B------:R-:W-:Y:S01]  /*a5c0*/  F2FP.F16.E4M3.UNPACK_B R6, R154 ;  /* 0x0000009aff06723e */ /* 0x000fe200020006ff */
[----:B------:R-:W-:Y:S01]  /*a5d0*/  HADD2.F32 R88, -RZ, R10.H1_H1 ;  /* 0x3000000aff587230 */ /* 0x000fe20000004100 */
[----:B------:R-:W-:Y:S01]  /*a5e0*/  F2FP.F16.E4M3.UNPACK_B R5, R155 ;  /* 0x0000009bff05723e */ /* 0x000fe200020006ff */
[--C-:B------:R-:W-:Y:S01]  /*a5f0*/  HADD2.F32 R91, -RZ, R9.reuse.H0_H0 ;  /* 0x20000009ff5b7230 */ /* 0x100fe20000004100 */
[----:B-1----:R-:W-:Y:S01]  /*a600*/  F2FP.F16.E4M3.UNPACK_B R4, R156 ;  /* 0x0000009cff04723e */ /* 0x002fe200020006ff */
[----:B------:R-:W-:Y:S01]  /*a610*/  HADD2.F32 R93, -RZ, R9.H1_H1 ;  /* 0x30000009ff5d7230 */ /* 0x000fe20000004100 */
[-C--:B------:R-:W-:Y:S01]  /*a620*/  F2FP.F16.E4M3.UNPACK_B R2, R148.reuse ;  /* 0x00000094ff02723e */ /* 0x080fe200020006ff */
[--C-:B------:R-:W-:Y:S01]  /*a630*/  HADD2.F32 R94, -RZ, R8.reuse.H0_H0 ;  /* 0x20000008ff5e7230 */ /* 0x100fe20000004100 */
[----:B------:R-:W-:Y:S01]  /*a640*/  F2FP.F16.E4M3.UNPACK_B R148, R148.H1 ;  /* 0x00000094ff94723e */ /* 0x000fe200030006ff */
[----:B------:R-:W-:Y:S01]  /*a650*/  HADD2.F32 R97, -RZ, R8.H1_H1 ;  /* 0x30000008ff617230 */ /* 0x000fe20000004100 */
[----:B------:R-:W-:Y:S01]  /*a660*/  F2FP.F16.E4M3.UNPACK_B R149, R149.H1 ;  /* 0x00000095ff95723e */ /* 0x000fe200030006ff */
[--C-:B------:R-:W-:Y:S01]  /*a670*/  HADD2.F32 R98, -RZ, R7.reuse.H0_H0 ;  /* 0x20000007ff627230 */ /* 0x100fe20000004100 */
[----:B------:R-:W-:Y:S01]  /*a680*/  F2FP.F16.E4M3.UNPACK_B R150, R150.H1 ;  /* 0x00000096ff96723e */ /* 0x000fe200030006ff */
[----:B------:R-:W-:Y:S01]  /*a690*/  HADD2.F32 R101, -RZ, R7.H1_H1 ;  /* 0x30000007ff657230 */ /* 0x000fe20000004100 */
[----:B------:R-:W-:Y:S01]  /*a6a0*/  F2FP.F16.E4M3.UNPACK_B R151, R151.H1 ;  /* 0x00000097ff97723e */ /* 0x000fe200030006ff */
[--C-:B------:R-:W-:Y:S01]  /*a6b0*/  HADD2.F32 R102, -RZ, R6.reuse.H0_H0 ;  /* 0x20000006ff667230 */ /* 0x100fe20000004100 */
[----:B------:R-:W-:Y:S01]  /*a6c0*/  IADD3 R191, PT, PT, R191, 0xd0, RZ ;  /* 0x000000d0bfbf7810 */ /* 0x000fe20007ffe0ff */
[----:B------:R-:W-:Y:S01]  /*a6d0*/  HADD2.F32 R105, -RZ, R6.H1_H1 ;  /* 0x30000006ff697230 */ /* 0x000fe20000004100 */
[----:B------:R-:W-:Y:S01]  /*a6e0*/  F2FP.F16.E4M3.UNPACK_B R138, R163 ;  /* 0x000000a3ff8a723e */ /* 0x000fe200020006ff */
[--C-:B------:R-:W-:Y:S01]  /*a6f0*/  HADD2.F32 R106, -RZ, R5.reuse.H0_H0 ;  /* 0x20000005ff6a7230 */ /* 0x100fe20000004100 */
[----:B------:R-:W-:Y:S01]  /*a700*/  LOP3.LUT R191, R191, 0xfefffff8, RZ, 0xc0, !PT ;  /* 0xfefffff8bfbf7812 */ /* 0x000fe200078ec0ff */
[----:B------:R-:W-:Y:S01]  /*a710*/  HADD2.F32 R109, -RZ, R5.H1_H1 ;  /* 0x30000005ff6d7230 */ /* 0x000fe20000004100 */
[----:B------:R-:W-:Y:S01]  /*a720*/  F2FP.F16.E4M3.UNPACK_B R116, R157 ;  /* 0x0000009dff74723e */ /* 0x000fe200020006ff */
[--C-:B------:R-:W-:Y:S01]  /*a730*/  HADD2.F32 R110, -RZ, R4.reuse.H0_H0 ;  /* 0x20000004ff6e7230 */ /* 0x100fe20000004100 */
[----:B------:R-:W-:Y:S01]  /*a740*/  F2FP.F16.E4M3.UNPACK_B R120, R158 ;  /* 0x0000009eff78723e */ /* 0x000fe200020006ff */
[----:B------:R-:W-:Y:S01]  /*a750*/  HADD2.F32 R113, -RZ, R4.H1_H1 ;  /* 0x30000004ff717230 */ /* 0x000fe20000004100 */
[----:B------:R-:W-:Y:S01]  /*a760*/  F2FP.F16.E4M3.UNPACK_B R124, R159 ;  /* 0x0000009fff7c723e */ /* 0x000fe200020006ff */
[----:B------:R-:W1:Y:S01]  /*a770*/  LDTM.x64 R4, tmem[UR4+0xc0] ;  /* 0x0000c004000479ee */ /* 0x000e620008340000 */
[--C-:B------:R-:W-:Y:S01]  /*a780*/  HADD2.F32 R0, -RZ, R2.reuse.H0_H0 ;  /* 0x20000002ff007230 */ /* 0x100fe20000004100 */
[----:B------:R-:W-:Y:S01]  /*a790*/  NOP ;  /* 0x0000000000007918 */ /* 0x000fe20000000000 */
[----:B-1----:R1:W-:Y:S01]  /*a7a0*/  SYNCS.ARRIVE.TRANS64.RED.A1T0 RZ, [R191+URZ], RZ ;  /* 0x000000ffbfff79a7 */ /* 0x0023e200081004ff */
[----:B------:R-:W-:Y:S01]  /*a7b0*/  HADD2.F32 R2, -RZ, R2.H1_H1 ;  /* 0x30000002ff027230 */ /* 0x000fe20000004100 */
[----:B------:R-:W-:Y:S01]  /*a7c0*/  F2FP.F16.E4M3.UNPACK_B R128, R160 ;  /* 0x000000a0ff80723e */ /* 0x000fe200020006ff */
[--C-:B------:R-:W-:Y:S01]  /*a7d0*/  HADD2.F32 R86, -RZ, R149.reuse.H1_H1 ;  /* 0x30000095ff567230 */ /* 0x100fe20000004100 */
[----:B------:R-:W-:Y:S01]  /*a7e0*/  F2FP.F16.E4M3.UNPACK_B R132, R161 ;  /* 0x000000a1ff84723e */ /* 0x000fe200020006ff */
[--C-:B------:R-:W-:Y:S01]  /*a7f0*/  HADD2.F32 R114, -RZ, R116.reuse.H0_H0 ;  /* 0x20000074ff727230 */ /* 0x100fe20000004100 */
[----:B------:R-:W-:Y:S01]  /*a800*/  F2FP.F16.E4M3.UNPACK_B R136, R162 ;  /* 0x000000a2ff88723e */ /* 0x000fe200020006ff */
[----:B------:R-:W-:Y:S01]  /*a810*/  HADD2.F32 R117, -RZ, R116.H1_H1 ;  /* 0x30000074ff757230 */ /* 0x000fe20000004100 */
[----:B------:R-:W-:Y:S01]  /*a820*/  F2FP.F16.E4M3.UNPACK_B R152, R152.H1 ;  /* 0x00000098ff98723e */ /* 0x000fe200030006ff */
        /* <DEDUP_REMOVED lines=12> */
[C---:B------:R-:W-:Y:S01]  /*a8f0*/  FMUL R4, R78.reuse, R4 ;  /* 0x000000044e047220 */ /* 0x040fe20000400000 */
[C---:B------:R-:W-:Y:S01]  /*a900*/  FMUL R5, R78.reuse, R5 ;  /* 0x000000054e057220 */ /* 0x040fe20000400000 */
[----:B------:R-:W-:Y:S02]  /*a910*/  HADD2.F32 R3, -RZ, R148.H0_H0 ;  /* 0x20000094ff037230 */ /* 0x000fe40000004100 */
        /* <DEDUP_REMOVED lines=9> */
[----:B------:R-:W-:Y:S02]  /*a9b0*/  HADD2.F32 R130, -RZ, R132.H0_H0 ;  /* 0x20000084ff827230 */ /* 0x000fe40000004100 */
[C---:B------:R-:W-:Y:S01]  /*a9c0*/  FMUL R6, R78.reuse, R6 ;  /* 0x000000064e067220 */ /* 0x040fe20000400000 */
[----:B------:R-:W-:Y:S02]  /*a9d0*/  HADD2.F32 R82, -RZ, R148.H1_H1 ;  /* 0x30000094ff527230 */ /* 0x000fe40000004100 */
[C---:B------:R-:W-:Y:S01]  /*a9e0*/  FMUL R7, R78.reuse, R7 ;  /* 0x000000074e077220 */ /* 0x040fe20000400000 */
[----:B------:R-:W-:Y:S02]  /*a9f0*/  HADD2.F32 R85, -RZ, R149.H0_H0 ;  /* 0x20000095ff557230 */ /* 0x000fe40000004100 */
[C---:B------:R-:W-:Y:S01]  /*aa00*/  FFMA R6, R81.reuse, R3, R6 ;  /* 0x0000000351067223 */ /* 0x040fe20000000006 */
[----:B------:R-:W-:Y:S02]  /*aa10*/  HADD2.F32 R133, -RZ, R132.H1_H1 ;  /* 0x30000084ff857230 */ /* 0x000fe40000004100 */
[C---:B------:R-:W-:Y:S01]  /*aa20*/  FFMA R7, R81.reuse, R82, R7 ;  /* 0x0000005251077223 */ /* 0x040fe20000000007 */
[C---:B------:R-:W-:Y:S01]  /*aa30*/  FFMA R8, R81.reuse, R83, R8 ;  /* 0x0000005351087223 */ /* 0x040fe20000000008 */
[C---:B------:R-:W-:Y:S01]  /*aa40*/  FFMA R9, R81.reuse, R84, R9 ;  /* 0x0000005451097223 */ /* 0x040fe20000000009 */
[--C-:B------:R-:W-:Y:S02]  /*aa50*/  HADD2.F32 R82, -RZ, R138.reuse.H0_H0 ;  /* 0x2000008aff527230 */ /* 0x100fe40000004100 */
[C---:B------:R-:W-:Y:S01]  /*aa60*/  FMUL R10, R78.reuse, R10 ;  /* 0x0000000a4e0a7220 */ /* 0x040fe20000400000 */
[----:B------:R-:W-:Y:S02]  /*aa70*/  HADD2.F32 R83, -RZ, R138.H1_H1 ;  /* 0x3000008aff537230 */ /* 0x000fe40000004100 */
[C---:B------:R-:W-:Y:S01]  /*aa80*/  FMUL R11, R78.reuse, R11 ;  /* 0x0000000b4e0b7220 */ /* 0x040fe20000400000 */
[----:B------:R-:W-:Y:S02]  /*aa90*/  HADD2.F32 R89, -RZ, R150.H0_H0 ;  /* 0x20000096ff597230 */ /* 0x000fe40000004100 */
[C---:B------:R-:W-:Y:S01]  /*aaa0*/  FFMA R10, R81.reuse, R85, R10 ;  /* 0x00000055510a7223 */ /* 0x040fe2000000000a */
[--C-:B------:R-:W-:Y:S02]  /*aab0*/  HADD2.F32 R134, -RZ, R136.reuse.H0_H0 ;  /* 0x20000088ff867230 */ /* 0x100fe40000004100 */
[C---:B------:R-:W-:Y:S01]  /*aac0*/  FFMA R11, R81.reuse, R86, R11 ;  /* 0x00000056510b7223 */ /* 0x040fe2000000000b */
[C---:B------:R-:W-:Y:S01]  /*aad0*/  FFMA R12, R81.reuse, R87, R12 ;  /* 0x00000057510c7223 */ /* 0x040fe2000000000c */
[----:B------:R-:W-:Y:S01]  /*aae0*/  FFMA R13, R81, R88, R13 ;  /* 0x00000058510d7223 */ /* 0x000fe2000000000d */
[----:B------:R-:W-:Y:S01]  /*aaf0*/  F2FP.SATFINITE.E4M3.F32.PACK_AB_MERGE_C R86, R7, R6, RZ ;  /* 0x000000060756723e */ /* 0x000fe200048070ff */
[C---:B------:R-:W-:Y:S01]  /*ab00*/  FMUL R7, R78.reuse, R20 ;  /* 0x000000144e077220 */ /* 0x040fe20000400000 */
[----:B------:R-:W-:Y:S01]  /*ab10*/  F2FP.SATFINITE.E4M3.F32.PACK_AB_MERGE_C R138, R11, R10, RZ ;  /* 0x0000000a0b8a723e */ /* 0x000fe200048070ff */
[C---:B------:R-:W-:Y:S01]  /*ab20*/  FMUL R10, R78.reuse, R21 ;  /* 0x000000154e0a7220 */ /* 0x040fe20000400000 */
[C---:B------:R-:W-:Y:S01]  /*ab30*/  FMUL R21, R78.reuse, R28 ;  /* 0x0000001c4e157220 */ /* 0x040fe20000400000 */
[----:B------:R-:W-:Y:S02]  /*ab40*/  HADD2.F32 R137, -RZ, R136.H1_H1 ;  /* 0x30000088ff897230 */ /* 0x000fe40000004100 */
[C---:B------:R-:W-:Y:S01]  /*ab50*/  FMUL R14, R78.reuse, R14 ;  /* 0x0000000e4e0e7220 */ /* 0x040fe20000400000 */
[----:B------:R-:W-:Y:S02]  /*ab60*/  HADD2.F32 R90, -RZ, R150.H1_H1 ;  /* 0x30000096ff5a7230 */ /* 0x000fe40000004100 */
[C---:B------:R-:W-:Y:S01]  /*ab70*/  FMUL R15, R78.reuse, R15 ;  /* 0x0000000f4e0f7220 */ /* 0x040fe20000400000 */
[--C-:B------:R-:W-:Y:S02]  /*ab80*/  HADD2.F32 R92, -RZ, R151.reuse.H0_H0 ;  /* 0x20000097ff5c7230 */ /* 0x100fe40000004100 */
[C---:B------:R-:W-:Y:S01]  /*ab90*/  FFMA R14, R81.reuse, R89, R14 ;  /* 0x00000059510e7223 */ /* 0x040fe2000000000e */
[----:B------:R-:W-:Y:S02]  /*aba0*/  HADD2.F32 R95, -RZ, R151.H1_H1 ;  /* 0x30000097ff5f7230 */ /* 0x000fe40000004100 */
[C---:B------:R-:W-:Y:S01]  /*abb0*/  FFMA R15, R81.reuse, R90, R15 ;  /* 0x0000005a510f7223 */ /* 0x040fe2000000000f */
[C---:B------:R-:W-:Y:S01]  /*abc0*/  FFMA R0, R81.reuse, R91, R0 ;  /* 0x0000005b51007223 */ /* 0x040fe20000000000 */
[----:B------:R-:W-:Y:S01]  /*abd0*/  FFMA R2, R81, R93, R2 ;  /* 0x0000005d51027223 */ /* 0x000fe20000000002 */
[C---:B------:R-:W-:Y:S01]  /*abe0*/  FMUL R3, R78.reuse, R18 ;  /* 0x000000124e037220 */ /* 0x040fe20000400000 */
[C---:B------:R-:W-:Y:S01]  /*abf0*/  FMUL R18, R78.reuse, R25 ;  /* 0x000000194e127220 */ /* 0x040fe20000400000 */
[----:B------:R-:W-:Y:S01]  /*ac00*/  F2FP.SATFINITE.E4M3.F32.PACK_AB_MERGE_C R14, R15, R14, RZ ;  /* 0x0000000e0f0e723e */ /* 0x000fe200048070ff */
[C---:B------:R-:W-:Y:S01]  /*ac10*/  FMUL R25, R78.reuse, R32 ;  /* 0x000000204e197220 */ /* 0x040fe20000400000 */
[C---:B------:R-:W-:Y:S01]  /*ac20*/  FFMA R3, R81.reuse, R92, R3 ;  /* 0x0000005c51037223 */ /* 0x040fe20000000003 */
[C---:B------:R-:W-:Y:S01]  /*ac30*/  FMUL R6, R78.reuse, R19 ;  /* 0x000000134e067220 */ /* 0x040fe20000400000 */
[--C-:B------:R-:W-:Y:S02]  /*ac40*/  HADD2.F32 R96, -RZ, R152.reuse.H0_H0 ;  /* 0x20000098ff607230 */ /* 0x100fe40000004100 */
[C---:B------:R-:W-:Y:S01]  /*ac50*/  FMUL R11, R78.reuse, R22 ;  /* 0x000000164e0b7220 */ /* 0x040fe20000400000 */
[----:B------:R-:W-:Y:S02]  /*ac60*/  HADD2.F32 R99, -RZ, R152.H1_H1 ;  /* 0x30000098ff637230 */ /* 0x000fe40000004100 */
[C---:B------:R-:W-:Y:S01]  /*ac70*/  FFMA R6, R81.reuse, R95, R6 ;  /* 0x0000005f51067223 */ /* 0x040fe20000000006 */
[C---:B------:R-:W-:Y:S01]  /*ac80*/  FFMA R7, R81.reuse, R94, R7 ;  /* 0x0000005e51077223 */ /* 0x040fe20000000007 */
[C---:B------:R-:W-:Y:S01]  /*ac90*/  FFMA R10, R81.reuse, R97, R10 ;  /* 0x00000061510a7223 */ /* 0x040fe2000000000a */
[C---:B------:R-:W-:Y:S01]  /*aca0*/  FFMA R11, R81.reuse, R96, R11 ;  /* 0x00000060510b7223 */ /* 0x040fe2000000000b */
[----:B------:R-:W-:Y:S01]  /*acb0*/  FMUL R22, R78, R29 ;  /* 0x0000001d4e167220 */ /* 0x000fe20000400000 */
[----:B------:R-:W-:Y:S01]  /*acc0*/  F2FP.SATFINITE.E4M3.F32.PACK_AB_MERGE_C R3, R6, R3, RZ ;  /* 0x000000030603723e */ /* 0x000fe200048070ff */
[C---:B------:R-:W-:Y:S01]  /*acd0*/  FMUL R29, R78.reuse, R36 ;  /* 0x000000244e1d7220 */ /* 0x040fe20000400000 */
        /* <DEDUP_REMOVED lines=11> */
[----:B------:R-:W-:Y:S01]  /*ad90*/  FMUL R20, R78, R27 ;  /* 0x0000001b4e147220 */ /* 0x000fe20000400000 */
[--C-:B------:R-:W-:Y:S01]  /*ada0*/  HADD2.F32 R104, -RZ, R154.reuse.H0_H0 ;  /* 0x2000009aff687230 */ /* 0x100fe20000004100 */
[----:B------:R-:W-:Y:S01]  /*adb0*/  F2FP.SATFINITE.E4M3.F32.PACK_AB_MERGE_C R16, R10, R7, R16 ;  /* 0x000000070a10723e */ /* 0x000fe20004807010 */
[----:B------:R-:W-:Y:S02]  /*adc0*/  HADD2.F32 R107, -RZ, R154.H1_H1 ;  /* 0x3000009aff6b7230 */ /* 0x000fe40000004100 */
        /* <DEDUP_REMOVED lines=28> */
[----:B------:R-:W-:Y:S01]  /*af90*/  F2FP.F16.E4M3.UNPACK_B R159, R159.H1 ;  /* 0x0000009fff9f723e */ /* 0x000fe200030006ff */
[----:B------:R-:W-:Y:S01]  /*afa0*/  FMUL R38, R78, R45 ;  /* 0x0000002d4e267220 */ /* 0x000fe20000400000 */
[----:B------:R-:W-:Y:S01]  /*afb0*/  F2FP.SATFINITE.E4M3.F32.PACK_AB_MERGE_C R19, R28, R27, RZ ;  /* 0x0000001b1c13723e */ /* 0x000fe200048070ff */
[----:B------:R-:W-:Y:S01]  /*afc0*/  FFMA R31, R81, R112, R31 ;  /* 0x00000070511f7223 */ /* 0x000fe2000000001f */
[C---:B------:R-:W-:Y:S01]  /*afd0*/  FMUL R45, R78.reuse, R52 ;  /* 0x000000344e2d7220 */ /* 0x040fe20000400000 */
[C---:B------:R-:W-:Y:S01]  /*afe0*/  FMUL R52, R78.reuse, R59 ;  /* 0x0000003b4e347220 */ /* 0x040fe20000400000 */
[----:B------:R-:W-:Y:S01]  /*aff0*/  F2FP.F16.E4M3.UNPACK_B R160, R160.H1 ;  /* 0x000000a0ffa0723e */ /* 0x000fe200030006ff */
[C---:B------:R-:W-:Y:S01]  /*b000*/  FMUL R59, R78.reuse, R66 ;  /* 0x000000424e3b7220 */ /* 0x040fe20000400000 */
[----:B------:R-:W-:Y:S01]  /*b010*/  F2FP.SATFINITE.E4M3.F32.PACK_AB_MERGE_C R66, R13, R12, R14 ;  /* 0x0000000c0d42723e */ /* 0x000fe2000480700e */
        /* <DEDUP_REMOVED lines=11> */
[C---:B------:R-:W-:Y:S01]  /*b0d0*/  FFMA R35, R81.reuse, R116, R35 ;  /* 0x0000007451237223 */ /* 0x040fe20000000023 */
[C---:B------:R-:W-:Y:S01]  /*b0e0*/  FMUL R36, R78.reuse, R43 ;  /* 0x0000002b4e247220 */ /* 0x040fe20000400000 */
[--C-:B------:R-:W-:Y:S02]  /*b0f0*/  HADD2.F32 R120, -RZ, R158.reuse.H0_H0 ;  /* 0x2000009eff787230 */ /* 0x100fe40000004100 */
[C---:B------:R-:W-:Y:S01]  /*b100*/  FMUL R39, R78.reuse, R46 ;  /* 0x0000002e4e277220 */ /* 0x040fe20000400000 */
[----:B------:R-:W-:Y:S02]  /*b110*/  HADD2.F32 R123, -RZ, R158.H1_H1 ;  /* 0x3000009eff7b7230 */ /* 0x000fe40000004100 */
        /* <DEDUP_REMOVED lines=11> */
[C---:B------:R-:W-:Y:S01]  /*b1d0*/  FFMA R42, R81.reuse, R125, R42 ;  /* 0x0000007d512a7223 */ /* 0x040fe2000000002a */
[C---:B------:R-:W-:Y:S01]  /*b1e0*/  FMUL R46, R78.reuse, R53 ;  /* 0x000000354e2e7220 */ /* 0x040fe20000400000 */
[--C-:B------:R-:W-:Y:S02]  /*b1f0*/  HADD2.F32 R128, -RZ, R160.reuse.H0_H0 ;  /* 0x200000a0ff807230 */ /* 0x100fe40000004100 */
[C---:B------:R-:W-:Y:S01]  /*b200*/  FMUL R50, R78.reuse, R57 ;  /* 0x000000394e327220 */ /* 0x040fe20000400000 */
[C---:B------:R-:W-:Y:S01]  /*b210*/  FMUL R51, R78.reuse, R58 ;  /* 0x0000003a4e337220 */ /* 0x040fe20000400000 */
[C---:B------:R-:W-:Y:S01]  /*b220*/  FMUL R53, R78.reuse, R60 ;  /* 0x0000003c4e357220 */ /* 0x040fe20000400000 */
[C---:B------:R-:W-:Y:S01]  /*b230*/  FFMA R43, R81.reuse, R124, R43 ;  /* 0x0000007c512b7223 */ /* 0x040fe2000000002b */
[----:B------:R-:W-:Y:S02]  /*b240*/  HADD2.F32 R131, -RZ, R160.H1_H1 ;  /* 0x300000a0ff837230 */ /* 0x000fe40000004100 */
[C---:B------:R-:W-:Y:S01]  /*b250*/  FMUL R47, R78.reuse, R54 ;  /* 0x000000364e2f7220 */ /* 0x040fe20000400000 */
[C---:B------:R-:W-:Y:S01]  /*b260*/  FMUL R57, R78.reuse, R64 ;  /* 0x000000404e397220 */ /* 0x040fe20000400000 */
[C---:B------:R-:W-:Y:S01]  /*b270*/  FMUL R58, R78.reuse, R65 ;  /* 0x000000414e3a7220 */ /* 0x040fe20000400000 */
[C---:B------:R-:W-:Y:S01]  /*b280*/  FMUL R60, R78.reuse, R67 ;  /* 0x000000434e3c7220 */ /* 0x040fe20000400000 */
[----:B------:R-:W-:Y:S01]  /*b290*/  FFMA R44, R81, R127, R44 ;  /* 0x0000007f512c7223 */ /* 0x000fe2000000002c */
[C---:B------:R-:W-:Y:S01]  /*b2a0*/  FMUL R48, R78.reuse, R55 ;  /* 0x000000374e307220 */ /* 0x040fe20000400000 */
[----:B------:R-:W-:Y:S01]  /*b2b0*/  F2FP.SATFINITE.E4M3.F32.PACK_AB_MERGE_C R64, R5, R4, R86 ;  /* 0x000000040540723e */ /* 0x000fe20004807056 */
[----:B------:R-:W-:Y:S01]  /*b2c0*/  FFMA R45, R81, R126, R45 ;  /* 0x0000007e512d7223 */ /* 0x000fe2000000002d */
[----:B------:R-:W-:Y:S01]  /*b2d0*/  F2FP.SATFINITE.E4M3.F32.PACK_AB_MERGE_C R65, R9, R8, R138 ;  /* 0x000000080941723e */ /* 0x000fe2000480708a */
[----:B------:R-:W-:Y:S01]  /*b2e0*/  FMUL R49, R78, R56 ;  /* 0x000000384e317220 */ /* 0x000fe20000400000 */
[----:B------:R-:W-:Y:S01]  /*b2f0*/  F2FP.SATFINITE.E4M3.F32.PACK_AB_MERGE_C R67, R2, R0, R3 ;  /* 0x000000000243723e */ /* 0x000fe20004807003 */
[C---:B------:R-:W-:Y:S01]  /*b300*/  FFMA R46, R81.reuse, R129, R46 ;  /* 0x00000081512e7223 */ /* 0x040fe2000000002e */
[----:B------:R-:W-:Y:S01]  /*b310*/  F2FP.F16.E4M3.UNPACK_B R162, R162.H1 ;  /* 0x000000a2ffa2723e */ /* 0x000fe200030006ff */
[--C-:B------:R-:W-:Y:S02]  /*b320*/  HADD2.F32 R132, -RZ, R161.reuse.H0_H0 ;  /* 0x200000a1ff847230 */ /* 0x100fe40000004100 */
[C---:B------:R-:W-:Y:S01]  /*b330*/  FFMA R47, R81.reuse, R128, R47 ;  /* 0x00000080512f7223 */ /* 0x040fe2000000002f */
[----:B------:R1:W-:Y:S01]  /*b340*/  STS.128 [R172+UR49+0xa200], R64 ;  /* 0x00a20040ac007988 */ /* 0x0003e20008000c31 */
[----:B------:R-:W-:Y:S02]  /*b350*/  HADD2.F32 R135, -RZ, R161.H1_H1 ;  /* 0x300000a1ff877230 */ /* 0x000fe40000004100 */
[C---:B------:R-:W-:Y:S01]  /*b360*/  FFMA R48, R81.reuse, R131, R48 ;  /* 0x0000008351307223 */ /* 0x040fe20000000030 */
[C---:B------:R-:W-:Y:S01]  /*b370*/  FFMA R49, R81.reuse, R130, R49 ;  /* 0x0000008251317223 */ /* 0x040fe20000000031 */
[----:B------:R-:W-:Y:S01]  /*b380*/  F2FP.F16.E4M3.UNPACK_B R163, R163.H1 ;  /* 0x000000a3ffa3723e */ /* 0x000fe200030006ff */
[C---:B------:R-:W-:Y:S01]  /*b390*/  FFMA R50, R81.reuse, R133, R50 ;  /* 0x0000008551327223 */ /* 0x040fe20000000032 */
[----:B------:R-:W-:Y:S01]  /*b3a0*/  FMUL R54, R78, R61 ;  /* 0x0000003d4e367220 */ /* 0x000fe20000400000 */
[--C-:B------:R-:W-:Y:S01]  /*b3b0*/  HADD2.F32 R136, -RZ, R162.reuse.H0_H0 ;  /* 0x200000a2ff887230 */ /* 0x100fe20000004100 */
[----:B------:R1:W-:Y:S01]  /*b3c0*/  STS.128 [R193+0xa010], R16 ;  /* 0x00a01010c1007388 */ /* 0x0003e20000000c00 */
[----:B------:R-:W-:Y:S01]  /*b3d0*/  F2FP.SATFINITE.E4M3.F32.PACK_AB_MERGE_C R35, R36, R35, RZ ;  /* 0x000000232423723e */ /* 0x000fe200048070ff */
[C---:B------:R-:W-:Y:S01]  /*b3e0*/  FFMA R51, R81.reuse, R132, R51 ;  /* 0x0000008451337223 */ /* 0x040fe20000000033 */
[----:B------:R-:W-:Y:S01]  /*b3f0*/  F2FP.SATFINITE.E4M3.F32.PACK_AB_MERGE_C R39, R40, R39, RZ ;  /* 0x000000272827723e */ /* 0x000fe200048070ff */
[----:B------:R-:W-:Y:S02]  /*b400*/  HADD2.F32 R139, -RZ, R162.H1_H1 ;  /* 0x300000a2ff8b7230 */ /* 0x000fe40000004100 */
[C---:B------:R-:W-:Y:S01]  /*b410*/  FMUL R55, R78.reuse, R62 ;  /* 0x0000003e4e377220 */ /* 0x040fe20000400000 */
[C---:B------:R-:W-:Y:S01]  /*b420*/  FFMA R52, R81.reuse, R135, R52 ;  /* 0x0000008751347223 */ /* 0x040fe20000000034 */
[----:B------:R-:W-:Y:S01]  /*b430*/  FMUL R56, R78, R63 ;  /* 0x0000003f4e387220 */ /* 0x000fe20000400000 */
[C---:B------:R-:W-:Y:S01]  /*b440*/  FFMA R53, R81.reuse, R134, R53 ;  /* 0x0000008651357223 */ /* 0x040fe20000000035 */
[C---:B------:R-:W-:Y:S01]  /*b450*/  FFMA R54, R81.reuse, R137, R54 ;  /* 0x0000008951367223 */ /* 0x040fe20000000036 */
[--C-:B------:R-:W-:Y:S02]  /*b460*/  HADD2.F32 R84, -RZ, R163.reuse.H0_H0 ;  /* 0x200000a3ff547230 */ /* 0x100fe40000004100 */
[C---:B------:R-:W-:Y:S01]  /*b470*/  FFMA R55, R81.reuse, R136, R55 ;  /* 0x0000008851377223 */ /* 0x040fe20000000037 */
[----:B------:R-:W-:Y:S02]  /*b480*/  HADD2.F32 R85, -RZ, R163.H1_H1 ;  /* 0x300000a3ff557230 */ /* 0x000fe40000004100 */
[C---:B------:R-:W-:Y:S01]  /*b490*/  FFMA R56, R81.reuse, R139, R56 ;  /* 0x0000008b51387223 */ /* 0x040fe20000000038 */
[----:B------:R-:W-:Y:S01]  /*b4a0*/  F2FP.SATFINITE.E4M3.F32.PACK_AB_MERGE_C R43, R44, R43, RZ ;  /* 0x0000002b2c2b723e */ /* 0x000fe200048070ff */
[C---:B------:R-:W-:Y:S01]  /*b4b0*/  FFMA R57, R81.reuse, R82, R57 ;  /* 0x0000005251397223 */ /* 0x040fe20000000039 */
[C---:B------:R-:W-:Y:S01]  /*b4c0*/  FFMA R58, R81.reuse, R83, R58 ;  /* 0x00000053513a7223 */ /* 0x040fe2000000003a */
[C---:B------:R-:W-:Y:S01]  /*b4d0*/  FFMA R59, R81.reuse, R84, R59 ;  /* 0x00000054513b7223 */ /* 0x040fe2000000003b */
[----:B------:R-:W-:Y:S01]  /*b4e0*/  F2FP.SATFINITE.E4M3.F32.PACK_AB_MERGE_C R33, R34, R33, R35 ;  /* 0x000000212221723e */ /* 0x000fe20004807023 */
[----:B------:R-:W-:Y:S01]  /*b4f0*/  FFMA R60, R81, R85, R60 ;  /* 0x00000055513c7223 */ /* 0x000fe2000000003c */
[----:B------:R-:W-:Y:S02]  /*b500*/  F2FP.SATFINITE.E4M3.F32.PACK_AB_MERGE_C R32, R30, R29, R32 ;  /* 0x0000001d1e20723e */ /* 0x000fe40004807020 */
        /* <DEDUP_REMOVED lines=11> */
[----:B------:R-:W-:Y:S03]  /*b5c0*/  IADD3 R76, PT, PT, R76, 0x1, RZ ;  /* 0x000000014c4c7810 */ /* 0x000fe60007ffe0ff */
        /* <DEDUP_REMOVED lines=18> */
.L_x_143:
[----:B------:R-:W-:Y:S05]  /*b6f0*/  BSYNC.RECONVERGENT B0 ;  /* 0x0000000000007941 */ /* 0x000fea0003800200 */
.L_x_142:
[----:B------:R-:W-:Y:S01]  /*b700*/  BAR.SYNC.DEFER_BLOCKING 0x1, 0x80 ;  /* 0x0042000000007b1d */ /* 0x000fe20000010000 */
[----:B------:R-:W-:Y:S01]  /*b710*/  ISETP.NE.AND P2, PT, R190, RZ, PT ;  /* 0x000000ffbe00720c */ /* 0x000fe20003f45270 */
[----:B------:R-:W-:Y:S01]  /*b720*/  IMAD.IADD R20, R75, 0x1, R147 ;  /* 0x000000014b147824 */ /* 0x000fe200078e0293 */
[----:B------:R-:W-:Y:S01]  /*b730*/  ISETP.NE.AND P0, PT, R192, 0x2, PT ;  /* 0x00000002c000780c */ /* 0x000fe20003f05270 */
[----:B------:R-:W-:Y:S01]  /*b740*/  IMAD.IADD R21, R77, 0x1, R170 ;  /* 0x000000014d157824 */ /* 0x000fe200078e02aa */
[----:B------:R-:W-:Y:S02]  /*b750*/  ISETP.NE.AND P1, PT, R76, 0x2, PT ;  /* 0x000000024c00780c */ /* 0x000fe40003f25270 */
[----:B------:R-:W-:Y:S02]  /*b760*/  SEL R3, RZ, 0x1, P0 ;  /* 0x00000001ff037807 */ /* 0x000fe40000000000 */
[----:B------:R-:W-:Y:S02]  /*b770*/  SEL R0, RZ, 0x1, P1 ;  /* 0x00000001ff007807 */ /* 0x000fe40000800000 */
[----:B------:R-:W-:Y:S02]  /*b780*/  LOP3.LUT R182, R182, R3, RZ, 0x3c, !PT ;  /* 0x00000003b6b67212 */ /* 0x000fe400078e3cff */
[----:B------:R-:W-:Y:S02]  /*b790*/  LOP3.LUT R183, R183, R0, RZ, 0x3c, !PT ;  /* 0x00000000b7b77212 */ /* 0x000fe400078e3cff */
[----:B------:R-:W-:Y:S02]  /*b7a0*/  @P2 R2UR UR36, R179 ;  /* 0x00000000b32422ca */ /* 0x000fe400000e0000 */
[----:B------:R-:W-:Y:S02]  /*b7b0*/  SEL R192, R192, RZ, P0 ;  /* 0x000000ffc0c07207 */ /* 0x000fe40000000000 */
[----:B------:R-:W-:Y:S01]  /*b7c0*/  SEL R76, R76, RZ, P1 ;  /* 0x000000ff4c4c7207 */ /* 0x000fe20000800000 */
[----:B------:R-:W-:Y:S10]  /*b7d0*/  @P2 BRA `(.L_x_144) ;  /* 0xffffff9800dc2947 */ /* 0x000ff4000383ffff */
[----:B------:R-:W-:Y:S05]  /*b7e0*/  EXIT ;  /* 0x000000000000794d */ /* 0x000fea0003800000 */
.L_x_24:
[----:B--2---:R2:W4:Y:S02]  /*b7f0*/  SYNCS.PHASECHK.TRANS64.TRYWAIT P0, [R3+URZ+0xf0], R2 ;  /* 0x0000f002030075a7 */ /* 0x00452400080011ff */
[----:B----4-:R-:W-:Y:S05]  /*b800*/  @!P0 NANOSLEEP.SYNCS 0x989680 ;  /* 0x009896800000895d */ /* 0x010fea0003900000 */
[----:B------:R-:W4:Y:S02]  /*b810*/  @!P0 SYNCS.PHASECHK.TRANS64 P0, [R3+URZ+0xf0], R2 ;  /* 0x0000f002030085a7 */ /* 0x000f2400080010ff */
[----:B----4-:R-:W-:Y:S05]  /*b820*/  @!P0 BRA `(.L_x_24) ;  /* 0xfffffffc00f08947 */ /* 0x010fea000383ffff */
[----:B------:R-:W-:Y:S05]  /*b830*/  BRA `(.L_x_145) ;  /* 0xffffff5c00e87947 */ /* 0x000fea000383ffff */
.L_x_27:
[----:B-1----:R-:W-:-:S07]  /*b840*/  MOV R2, UR33 ;  /* 0x0000002100027c02 */ /* 0x002fce0008000f00 */
.L_x_146:
[----:B-1----:R1:W2:Y:S02]  /*b850*/  SYNCS.PHASECHK.TRANS64.TRYWAIT P0, [R2+URZ+0x28], R5 ;  /* 0x00002805020075a7 */ /* 0x0022a400080011ff */
[----:B--2---:R-:W-:Y:S05]  /*b860*/  @!P0 NANOSLEEP.SYNCS 0x989680 ;  /* 0x009896800000895d */ /* 0x004fea0003900000 */
[----:B------:R-:W2:Y:S02]  /*b870*/  @!P0 SYNCS.PHASECHK.TRANS64 P0, [R2+URZ+0x28], R5 ;  /* 0x00002805020085a7 */ /* 0x000ea400080010ff */
[----:B--2---:R-:W-:Y:S05]  /*b880*/  @!P0 BRA `(.L_x_146) ;  /* 0xfffffffc00f08947 */ /* 0x004fea000383ffff */
[----:B------:R-:W-:Y:S05]  /*b890*/  BRA `(.L_x_26) ;  /* 0xffffff60004c7947 */ /* 0x000fea000383ffff */
.L_x_34:
[----:B-1----:R-:W-:-:S07]  /*b8a0*/  MOV R2, UR17 ;  /* 0x0000001100027c02 */ /* 0x002fce0008000f00 */
.L_x_147:
[----:B-1----:R1:W2:Y:S02]  /*b8b0*/  SYNCS.PHASECHK.TRANS64.TRYWAIT P0, [R2+URZ+0x28], R5 ;  /* 0x00002805020075a7 */ /* 0x0022a400080011ff */
[----:B--2---:R-:W-:Y:S05]  /*b8c0*/  @!P0 NANOSLEEP.SYNCS 0x989680 ;  /* 0x009896800000895d */ /* 0x004fea0003900000 */
[----:B------:R-:W2:Y:S02]  /*b8d0*/  @!P0 SYNCS.PHASECHK.TRANS64 P0, [R2+URZ+0x28], R5 ;  /* 0x00002805020085a7 */ /* 0x000ea400080010ff */
[----:B--2---:R-:W-:Y:S05]  /*b8e0*/  @!P0 BRA `(.L_x_147) ;  /* 0xfffffffc00f08947 */ /* 0x004fea000383ffff */
[----:B------:R-:W-:Y:S05]  /*b8f0*/  BRA `(.L_x_33) ;  /* 0xffffff6400047947 */ /* 0x000fea000383ffff */
.L_x_39:
[----:B-1----:R1:W2:Y:S02]  /*b900*/  SYNCS.PHASECHK.TRANS64.TRYWAIT P0, [R2+URZ+0xa0], R3 ;  /* 0x0000a003020075a7 */ /* 0x0022a400080011ff */
[----:B--2---:R-:W-:Y:S05]  /*b910*/  @!P0 NANOSLEEP.SYNCS 0x989680 ;  /* 0x009896800000895d */ /* 0x004fea0003900000 */
[----:B------:R-:W2:Y:S02]  /*b920*/  @!P0 SYNCS.PHASECHK.TRANS64 P0, [R2+URZ+0xa0], R3 ;  /* 0x0000a003020085a7 */ /* 0x000ea400080010ff */
[----:B--2---:R-:W-:Y:S05]  /*b930*/  @!P0 BRA `(.L_x_39) ;  /* 0xfffffffc00f08947 */ /* 0x004fea000383ffff */
[----:B------:R-:W-:Y:S05]  /*b940*/  BRA `(.L_x_148) ;  /* 0xffffff6400a47947 */ /* 0x000fea000383ffff */
.L_x_43:
[----:B---3--:R-:W-:-:S07]  /*b950*/  MOV R0, UR4 ;  /* 0x0000000400007c02 */ /* 0x008fce0008000f00 */
.L_x_149:
[----:B-1----:R1:W2:Y:S02]  /*b960*/  SYNCS.PHASECHK.TRANS64.TRYWAIT P0, [R0+URZ], R3 ;  /* 0x00000003000075a7 */ /* 0x0022a400080011ff */
[----:B--2---:R-:W-:Y:S05]  /*b970*/  @!P0 NANOSLEEP.SYNCS 0x989680 ;  /* 0x009896800000895d */ /* 0x004fea0003900000 */
[----:B------:R-:W2:Y:S02]  /*b980*/  @!P0 SYNCS.PHASECHK.TRANS64 P0, [R0+URZ], R3 ;  /* 0x00000003000085a7 */ /* 0x000ea400080010ff */
[----:B--2---:R-:W-:Y:S05]  /*b990*/  @!P0 BRA `(.L_x_149) ;  /* 0xfffffffc00f08947 */ /* 0x004fea000383ffff */
[----:B------:R-:W-:Y:S05]  /*b9a0*/  BRA `(.L_x_150) ;  /* 0xffffff6c00147947 */ /* 0x000fea000383ffff */
.L_x_44:
[----:B---3--:R-:W-:-:S07]  /*b9b0*/  MOV R0, UR4 ;  /* 0x0000000400007c02 */ /* 0x008fce0008000f00 */
.L_x_151:
[----:B-1----:R1:W2:Y:S02]  /*b9c0*/  SYNCS.PHASECHK.TRANS64.TRYWAIT P0, [R0+URZ], R3 ;  /* 0x00000003000075a7 */ /* 0x0022a400080011ff */
[----:B--2---:R-:W-:Y:S05]  /*b9d0*/  @!P0 NANOSLEEP.SYNCS 0x989680 ;  /* 0x009896800000895d */ /* 0x004fea0003900000 */
[----:B------:R-:W2:Y:S02]  /*b9e0*/  @!P0 SYNCS.PHASECHK.TRANS64 P0, [R0+URZ], R3 ;  /* 0x00000003000085a7 */ /* 0x000ea400080010ff */
[----:B--2---:R-:W-:Y:S05]  /*b9f0*/  @!P0 BRA `(.L_x_151) ;  /* 0xfffffffc00f08947 */ /* 0x004fea000383ffff */
[----:B------:R-:W-:Y:S05]  /*ba00*/  BRA `(.L_x_152) ;  /* 0xffffff6c00207947 */ /* 0x000fea000383ffff */
.L_x_45:
[----:B---3--:R-:W-:-:S07]  /*ba10*/  MOV R0, UR4 ;  /* 0x0000000400007c02 */ /* 0x008fce0008000f00 */
.L_x_153:
[----:B-1----:R1:W2:Y:S02]  /*ba20*/  SYNCS.PHASECHK.TRANS64.TRYWAIT P0, [R0+URZ], R3 ;  /* 0x00000003000075a7 */ /* 0x0022a400080011ff */
[----:B--2---:R-:W-:Y:S05]  /*ba30*/  @!P0 NANOSLEEP.SYNCS 0x989680 ;  /* 0x009896800000895d */ /* 0x004fea0003900000 */
[----:B------:R-:W2:Y:S02]  /*ba40*/  @!P0 SYNCS.PHASECHK.TRANS64 P0, [R0+URZ], R3 ;  /* 0x00000003000085a7 */ /* 0x000ea400080010ff */
[----:B--2---:R-:W-:Y:S05]  /*ba50*/  @!P0 BRA `(.L_x_153) ;  /* 0xfffffffc00f08947 */ /* 0x004fea000383ffff */
[----:B------:R-:W-:Y:S05]  /*ba60*/  BRA `(.L_x_154) ;  /* 0xffffff6c002c7947 */ /* 0x000fea000383ffff */
.L_x_46:
[----:B---3--:R-:W-:-:S07]  /*ba70*/  MOV R0, UR4 ;  /* 0x0000000400007c02 */ /* 0x008fce0008000f00 */
.L_x_155:
[----:B-1----:R1:W2:Y:S02]  /*ba80*/  SYNCS.PHASECHK.TRANS64.TRYWAIT P0, [R0+URZ], R3 ;  /* 0x00000003000075a7 */ /* 0x0022a400080011ff */
[----:B--2---:R-:W-:Y:S05]  /*ba90*/  @!P0 NANOSLEEP.SYNCS 0x989680 ;  /* 0x009896800000895d */ /* 0x004fea0003900000 */
[----:B------:R-:W2:Y:S02]  /*baa0*/  @!P0 SYNCS.PHASECHK.TRANS64 P0, [R0+URZ], R3 ;  /* 0x00000003000085a7 */ /* 0x000ea400080010ff */
[----:B--2---:R-:W-:Y:S05]  /*bab0*/  @!P0 BRA `(.L_x_155) ;  /* 0xfffffffc00f08947 */ /* 0x004fea000383ffff */
[----:B------:R-:W-:Y:S05]  /*bac0*/  BRA `(.L_x_156) ;  /* 0xffffff6c00387947 */ /* 0x000fea000383ffff */
.L_x_49:
[----:B-1----:R1:W2:Y:S02]  /*bad0*/  SYNCS.PHASECHK.TRANS64.TRYWAIT P0, [R0+URZ+0xe0], R5 ;  /* 0x0000e005000075a7 */ /* 0x0022a400080011ff */
[----:B--2---:R-:W-:Y:S05]  /*bae0*/  @!P0 NANOSLEEP.SYNCS 0x989680 ;  /* 0x009896800000895d */ /* 0x004fea0003900000 */
[----:B------:R-:W2:Y:S02]  /*baf0*/  @!P0 SYNCS.PHASECHK.TRANS64 P0, [R0+URZ+0xe0], R5 ;  /* 0x0000e005000085a7 */ /* 0x000ea400080010ff */
[----:B--2---:R-:W-:Y:S05]  /*bb00*/  @!P0 BRA `(.L_x_49) ;  /* 0xfffffffc00f08947 */ /* 0x004fea000383ffff */
[----:B------:R-:W-:Y:S05]  /*bb10*/  BRA `(.L_x_157) ;  /* 0xffffff6c00987947 */ /* 0x000fea000383ffff */
.L_x_50:
[----:B------:R-:W-:-:S07]  /*bb20*/  MOV R0, UR5 ;  /* 0x0000000500007c02 */ /* 0x000fce0008000f00 */
.L_x_158:
[----:B-1----:R1:W2:Y:S02]  /*bb30*/  SYNCS.PHASECHK.TRANS64.TRYWAIT P0, [R0+URZ+0xb0], R7 ;  /* 0x0000b007000075a7 */ /* 0x0022a400080011ff */
[----:B--2---:R-:W-:Y:S05]  /*bb40*/  @!P0 NANOSLEEP.SYNCS 0x989680 ;  /* 0x009896800000895d */ /* 0x004fea0003900000 */
[----:B------:R-:W2:Y:S02]  /*bb50*/  @!P0 SYNCS.PHASECHK.TRANS64 P0, [R0+URZ+0xb0], R7 ;  /* 0x0000b007000085a7 */ /* 0x000ea400080010ff */
[----:B--2---:R-:W-:Y:S05]  /*bb60*/  @!P0 BRA `(.L_x_158) ;  /* 0xfffffffc00f08947 */ /* 0x004fea000383ffff */
[----:B------:R-:W-:Y:S05]  /*bb70*/  BRA `(.L_x_159) ;  /* 0xffffff6c00a87947 */ /* 0x000fea000383ffff */
.L_x_51:
[----:B-1----:R1:W2:Y:S02]  /*bb80*/  SYNCS.PHASECHK.TRANS64.TRYWAIT P1, [R0+URZ+0xa0], R5 ;  /* 0x0000a005000075a7 */ /* 0x0022a400080211ff */
[----:B--2---:R-:W-:Y:S05]  /*bb90*/  @!P1 NANOSLEEP.SYNCS 0x989680 ;  /* 0x009896800000995d */ /* 0x004fea0003900000 */
[----:B------:R-:W2:Y:S02]  /*bba0*/  @!P1 SYNCS.PHASECHK.TRANS64 P1, [R0+URZ+0xa0], R5 ;  /* 0x0000a005000095a7 */ /* 0x000ea400080210ff */
[----:B--2---:R-:W-:Y:S05]  /*bbb0*/  @!P1 BRA `(.L_x_51) ;  /* 0xfffffffc00f09947 */ /* 0x004fea000383ffff */
[----:B------:R-:W-:Y:S05]  /*bbc0*/  BRA `(.L_x_160) ;  /* 0xffffff6c00d87947 */ /* 0x000fea000383ffff */
.L_x_54:
[----:B------:R-:W-:-:S07]  /*bbd0*/  MOV R0, UR5 ;  /* 0x0000000500007c02 */ /* 0x000fce0008000f00 */
.L_x_161:
[----:B-1----:R1:W2:Y:S02]  /*bbe0*/  SYNCS.PHASECHK.TRANS64.TRYWAIT P0, [R0+URZ+0xb0], R3 ;  /* 0x0000b003000075a7 */ /* 0x0022a400080011ff */
[----:B--2---:R-:W-:Y:S05]  /*bbf0*/  @!P0 NANOSLEEP.SYNCS 0x989680 ;  /* 0x009896800000895d */ /* 0x004fea0003900000 */
[----:B------:R-:W2:Y:S02]  /*bc00*/  @!P0 SYNCS.PHASECHK.TRANS64 P0, [R0+URZ+0xb0], R3 ;  /* 0x0000b003000085a7 */ /* 0x000ea400080010ff */
[----:B--2---:R-:W-:Y:S05]  /*bc10*/  @!P0 BRA `(.L_x_161) ;  /* 0xfffffffc00f08947 */ /* 0x004fea000383ffff */
[----:B------:R-:W-:Y:S05]  /*bc20*/  BRA `(.L_x_53) ;  /* 0xffffff70002c7947 */ /* 0x000fea000383ffff */
.L_x_63:
[----:B-1----:R-:W-:-:S04]  /*bc30*/  MOV R4, UR6 ;  /* 0x0000000600047c02 */ /* 0x002fc80008000f00 */
[----:B------:R1:W2:Y:S03]  /*bc40*/  SYNCS.PHASECHK.TRANS64.TRYWAIT P0, [R4+URZ+0x8], R5 ;  /* 0x00000805040075a7 */ /* 0x0002a600080011ff */
[----:B--2---:R-:W-:Y:S05]  /*bc50*/  @!P0 NANOSLEEP.SYNCS 0x989680 ;  /* 0x009896800000895d */ /* 0x004fea0003900000 */
[----:B------:R-:W2:Y:S02]  /*bc60*/  @!P0 SYNCS.PHASECHK.TRANS64 P0, [R4+URZ+0x8], R5 ;  /* 0x00000805040085a7 */ /* 0x000ea400080010ff */
[----:B--2---:R-:W-:Y:S05]  /*bc70*/  @!P0 BRA `(.L_x_63) ;  /* 0xfffffffc00ec8947 */ /* 0x004fea000383ffff */
[----:B------:R-:W-:Y:S05]  /*bc80*/  BRA `(.L_x_62) ;  /* 0xffffff7000e07947 */ /* 0x000fea000383ffff */
.L_x_65:
[----:B------:R-:W-:Y:S01]  /*bc90*/  BSSY B0, `(.L_x_162) ;  /* 0x0000006000007945 */ /* 0x000fe20003800000 */
[----:B------:R-:W-:-:S07]  /*bca0*/  MOV R15, 0xffffffff ;  /* 0xffffffff000f7802 */ /* 0x000fce0000000f00 */
[----:B-1---5:R-:W-:Y:S05]  /*bcb0*/  WARPSYNC.COLLECTIVE R15, `(.L_x_163) ;  /* 0x000000000f0c7348 */ /* 0x022fea0003c00000 */
[----:B------:R-:W-:Y:S02]  /*bcc0*/  ELECT P6, UR79, PT ;  /* 0x00000000004f782f */ /* 0x000fe400038c0000 */
[----:B------:R-:W-:Y:S01]  /*bcd0*/  MOV R14, UR79 ;  /* 0x0000004f000e7c02 */ /* 0x000fe20008000f00 */
[----:B-1---5:R-:W-:Y:S10]  /*bce0*/  ENDCOLLECTIVE ;  /* 0x000000000000791b */ /* 0x022ff40003800000 */
.L_x_163:
[----:B------:R-:W-:Y:S05]  /*bcf0*/  BSYNC B0 ;  /* 0x0000000000007941 */ /* 0x000fea0003800000 */
.L_x_162:
[----:B------:R-:W-:Y:S05]  /*bd00*/  BRA `(.L_x_164) ;  /* 0xffffff7400107947 */ /* 0x000fea000383ffff */
.L_x_67:
[----:B-1----:R-:W-:-:S04]  /*bd10*/  MOV R2, UR6 ;  /* 0x0000000600027c02 */ /* 0x002fc80008000f00 */
[----:B------:R1:W2:Y:S03]  /*bd20*/  SYNCS.PHASECHK.TRANS64.TRYWAIT P0, [R2+URZ+0x8], R3 ;  /* 0x00000803020075a7 */ /* 0x0002a600080011ff */
[----:B--2---:R-:W-:Y:S05]  /*bd30*/  @!P0 NANOSLEEP.SYNCS 0x989680 ;  /* 0x009896800000895d */ /* 0x004fea0003900000 */
[----:B------:R-:W2:Y:S02]  /*bd40*/  @!P0 SYNCS.PHASECHK.TRANS64 P0, [R2+URZ+0x8], R3 ;  /* 0x00000803020085a7 */ /* 0x000ea400080010ff */
[----:B--2---:R-:W-:Y:S05]  /*bd50*/  @!P0 BRA `(.L_x_67) ;  /* 0xfffffffc00ec8947 */ /* 0x004fea000383ffff */
[----:B------:R-:W-:Y:S05]  /*bd60*/  BRA `(.L_x_66) ;  /* 0xffffff7400147947 */ /* 0x000fea000383ffff */
.L_x_68:
[----:B-1----:R1:W2:Y:S02]  /*bd70*/  SYNCS.PHASECHK.TRANS64.TRYWAIT P0, [R0+URZ+0xa0], R5 ;  /* 0x0000a005000075a7 */ /* 0x0022a400080011ff */
[----:B--2---:R-:W-:Y:S05]  /*bd80*/  @!P0 NANOSLEEP.SYNCS 0x989680 ;  /* 0x009896800000895d */ /* 0x004fea0003900000 */
[----:B------:R-:W2:Y:S02]  /*bd90*/  @!P0 SYNCS.PHASECHK.TRANS64 P0, [R0+URZ+0xa0], R5 ;  /* 0x0000a005000085a7 */ /* 0x000ea400080010ff */
[----:B--2---:R-:W-:Y:S05]  /*bda0*/  @!P0 BRA `(.L_x_68) ;  /* 0xfffffffc00f08947 */ /* 0x004fea000383ffff */
[----:B------:R-:W-:Y:S05]  /*bdb0*/  BRA `(.L_x_165) ;  /* 0xffffff7800007947 */ /* 0x000fea000383ffff */
.L_x_70:
[----:B------:R-:W-:-:S07]  /*bdc0*/  MOV R0, UR9 ;  /* 0x0000000900007c02 */ /* 0x000fce0008000f00 */
.L_x_166:
[----:B-1----:R1:W2:Y:S02]  /*bdd0*/  SYNCS.PHASECHK.TRANS64.TRYWAIT P0, [R0+URZ+0xd0], R5 ;  /* 0x0000d005000075a7 */ /* 0x0022a400080011ff */
[----:B--2---:R-:W-:Y:S05]  /*bde0*/  @!P0 NANOSLEEP.SYNCS 0x989680 ;  /* 0x009896800000895d */ /* 0x004fea0003900000 */
[----:B------:R-:W2:Y:S02]  /*bdf0*/  @!P0 SYNCS.PHASECHK.TRANS64 P0, [R0+URZ+0xd0], R5 ;  /* 0x0000d005000085a7 */ /* 0x000ea400080010ff */
[----:B--2---:R-:W-:Y:S05]  /*be00*/  @!P0 BRA `(.L_x_166) ;  /* 0xfffffffc00f08947 */ /* 0x004fea000383ffff */
[----:B------:R-:W-:Y:S05]  /*be10*/  BRA `(.L_x_167) ;  /* 0xffffff78004c7947 */ /* 0x000fea000383ffff */
.L_x_73:
[----:B------:R-:W-:Y:S07]  /*be20*/  MOV R0, UR8 ;  /* 0x0000000800007c02 */ /* 0x000fee0008000f00 */
.L_x_168:
[----:B-1----:R1:W2:Y:S02]  /*be30*/  SYNCS.PHASECHK.TRANS64.TRYWAIT P0, [R0+URZ], R5 ;  /* 0x00000005000075a7 */ /* 0x0022a400080011ff */
[----:B--2---:R-:W-:Y:S05]  /*be40*/  @!P0 NANOSLEEP.SYNCS 0x989680 ;  /* 0x009896800000895d */ /* 0x004fea0003900000 */
[----:B------:R-:W2:Y:S02]  /*be50*/  @!P0 SYNCS.PHASECHK.TRANS64 P0, [R0+URZ], R5 ;  /* 0x00000005000085a7 */ /* 0x000ea400080010ff */
[----:B--2---:R-:W-:Y:S05]  /*be60*/  @!P0 BRA `(.L_x_168) ;  /* 0xfffffffc00f08947 */ /* 0x004fea000383ffff */
[----:B------:R-:W-:Y:S05]  /*be70*/  BRA `(.L_x_72) ;  /* 0xffffff7800607947 */ /* 0x000fea000383ffff */
.L_x_77:
[----:B-1----:R-:W-:-:S07]  /*be80*/  MOV R0, UR5 ;  /* 0x0000000500007c02 */ /* 0x002fce0008000f00 */
.L_x_169:
[----:B-1----:R1:W2:Y:S02]  /*be90*/  SYNCS.PHASECHK.TRANS64.TRYWAIT P0, [R0+URZ], R3 ;  /* 0x00000003000075a7 */ /* 0x0022a400080011ff */
[----:B--2---:R-:W-:Y:S05]  /*bea0*/  @!P0 NANOSLEEP.SYNCS 0x989680 ;  /* 0x009896800000895d */ /* 0x004fea0003900000 */
[----:B------:R-:W2:Y:S02]  /*beb0*/  @!P0 SYNCS.PHASECHK.TRANS64 P0, [R0+URZ], R3 ;  /* 0x00000003000085a7 */ /* 0x000ea400080010ff */
[----:B--2---:R-:W-:Y:S05]  /*bec0*/  @!P0 BRA `(.L_x_169) ;  /* 0xfffffffc00f08947 */ /* 0x004fea000383ffff */
[----:B------:R-:W-:Y:S05]  /*bed0*/  BRA `(.L_x_170) ;  /* 0xffffff7c00547947 */ /* 0x000fea000383ffff */
.L_x_80:
[----:B------:R-:W-:-:S07]  /*bee0*/  MOV R0, UR7 ;  /* 0x0000000700007c02 */ /* 0x000fce0008000f00 */
.L_x_171:
[----:B-1----:R1:W2:Y:S02]  /*bef0*/  SYNCS.PHASECHK.TRANS64.TRYWAIT P1, [R0+URZ+0x100], R3 ;  /* 0x00010003000075a7 */ /* 0x0022a400080211ff */
[----:B--2---:R-:W-:Y:S05]  /*bf00*/  @!P1 NANOSLEEP.SYNCS 0x989680 ;  /* 0x009896800000995d */ /* 0x004fea0003900000 */
[----:B------:R-:W2:Y:S02]  /*bf10*/  @!P1 SYNCS.PHASECHK.TRANS64 P1, [R0+URZ+0x100], R3 ;  /* 0x00010003000095a7 */ /* 0x000ea400080210ff */
[----:B--2---:R-:W-:Y:S05]  /*bf20*/  @!P1 BRA `(.L_x_171) ;  /* 0xfffffffc00f09947 */ /* 0x004fea000383ffff */
[----:B------:R-:W-:Y:S05]  /*bf30*/  BRA `(.L_x_172) ;  /* 0xffffff7c00a07947 */ /* 0x000fea000383ffff */
.L_x_85:
[----:B--2---:R2:W4:Y:S02]  /*bf40*/  SYNCS.PHASECHK.TRANS64.TRYWAIT P0, [R0+URZ+0xa0], R3 ;  /* 0x0000a003000075a7 */ /* 0x00452400080011ff */
[----:B----4-:R-:W-:Y:S05]  /*bf50*/  @!P0 NANOSLEEP.SYNCS 0x989680 ;  /* 0x009896800000895d */ /* 0x010fea0003900000 */
[----:B------:R-:W4:Y:S02]  /*bf60*/  @!P0 SYNCS.PHASECHK.TRANS64 P0, [R0+URZ+0xa0], R3 ;  /* 0x0000a003000085a7 */ /* 0x000f2400080010ff */
[----:B----4-:R-:W-:Y:S05]  /*bf70*/  @!P0 BRA `(.L_x_85) ;  /* 0xfffffffc00f08947 */ /* 0x010fea000383ffff */
[----:B------:R-:W-:Y:S05]  /*bf80*/  BRA `(.L_x_173) ;  /* 0xffffff8000b47947 */ /* 0x000fea000383ffff */
.L_x_88:
[----:B------:R-:W-:Y:S07]  /*bf90*/  MOV R0, UR7 ;  /* 0x0000000700007c02 */ /* 0x000fee0008000f00 */
.L_x_174:
[----:B--2---:R2:W4:Y:S02]  /*bfa0*/  SYNCS.PHASECHK.TRANS64.TRYWAIT P0, [R0+URZ+0x98], R3 ;  /* 0x00009803000075a7 */ /* 0x00452400080011ff */
[----:B----4-:R-:W-:Y:S05]  /*bfb0*/  @!P0 NANOSLEEP.SYNCS 0x989680 ;  /* 0x009896800000895d */ /* 0x010fea0003900000 */
[----:B------:R-:W4:Y:S02]  /*bfc0*/  @!P0 SYNCS.PHASECHK.TRANS64 P0, [R0+URZ+0x98], R3 ;  /* 0x00009803000085a7 */ /* 0x000f2400080010ff */
[----:B----4-:R-:W-:Y:S05]  /*bfd0*/  @!P0 BRA `(.L_x_174) ;  /* 0xfffffffc00f08947 */ /* 0x010fea000383ffff */
[----:B------:R-:W-:Y:S05]  /*bfe0*/  BRA `(.L_x_87) ;  /* 0xffffff8400947947 */ /* 0x000fea000383ffff */
.L_x_91:
[----:B------:R-:W-:Y:S07]  /*bff0*/  MOV R3, UR7 ;  /* 0x0000000700037c02 */ /* 0x000fee0008000f00 */
.L_x_175:
[----:B-1----:R1:W2:Y:S02]  /*c000*/  SYNCS.PHASECHK.TRANS64.TRYWAIT P0, [R3+URZ+0x70], R12 ;  /* 0x0000700c030075a7 */ /* 0x0022a400080011ff */
[----:B--2---:R-:W-:Y:S05]  /*c010*/  @!P0 NANOSLEEP.SYNCS 0x989680 ;  /* 0x009896800000895d */ /* 0x004fea0003900000 */
[----:B------:R-:W2:Y:S02]  /*c020*/  @!P0 SYNCS.PHASECHK.TRANS64 P0, [R3+URZ+0x70], R12 ;  /* 0x0000700c030085a7 */ /* 0x000ea400080010ff */
[----:B--2---:R-:W-:Y:S05]  /*c030*/  @!P0 BRA `(.L_x_175) ;  /* 0xfffffffc00f08947 */ /* 0x004fea000383ffff */
[----:B------:R-:W-:Y:S05]  /*c040*/  BRA `(.L_x_176) ;  /* 0xffffff88000c7947 */ /* 0x000fea000383ffff */
.L_x_92:
[----:B-1----:R-:W-:Y:S07]  /*c050*/  MOV R3, UR7 ;  /* 0x0000000700037c02 */ /* 0x002fee0008000f00 */
.L_x_177:
[----:B-1----:R1:W2:Y:S02]  /*c060*/  SYNCS.PHASECHK.TRANS64.TRYWAIT P0, [R3+URZ+0x78], R12 ;  /* 0x0000780c030075a7 */ /* 0x0022a400080011ff */
[----:B--2---:R-:W-:Y:S05]  /*c070*/  @!P0 NANOSLEEP.SYNCS 0x989680 ;  /* 0x009896800000895d */ /* 0x004fea0003900000 */
[----:B------:R-:W2:Y:S02]  /*c080*/  @!P0 SYNCS.PHASECHK.TRANS64 P0, [R3+URZ+0x78], R12 ;  /* 0x0000780c030085a7 */ /* 0x000ea400080010ff */
[----:B--2---:R-:W-:Y:S05]  /*c090*/  @!P0 BRA `(.L_x_177) ;  /* 0xfffffffc00f08947 */ /* 0x004fea000383ffff */
[----:B------:R-:W-:Y:S05]  /*c0a0*/  BRA `(.L_x_178) ;  /* 0xffffff8800487947 */ /* 0x000fea000383ffff */
.L_x_93:
[----:B-1----:R-:W-:Y:S07]  /*c0b0*/  MOV R3, UR7 ;  /* 0x0000000700037c02 */ /* 0x002fee0008000f00 */
.L_x_179:
[----:B-1----:R1:W2:Y:S02]  /*c0c0*/  SYNCS.PHASECHK.TRANS64.TRYWAIT P0, [R3+URZ+0x80], R12 ;  /* 0x0000800c030075a7 */ /* 0x0022a400080011ff */
[----:B--2---:R-:W-:Y:S05]  /*c0d0*/  @!P0 NANOSLEEP.SYNCS 0x989680 ;  /* 0x009896800000895d */ /* 0x004fea0003900000 */
[----:B------:R-:W2:Y:S02]  /*c0e0*/  @!P0 SYNCS.PHASECHK.TRANS64 P0, [R3+URZ+0x80], R12 ;  /* 0x0000800c030085a7 */ /* 0x000ea400080010ff */
[----:B--2---:R-:W-:Y:S05]  /*c0f0*/  @!P0 BRA `(.L_x_179) ;  /* 0xfffffffc00f08947 */ /* 0x004fea000383ffff */
[----:B------:R-:W-:Y:S05]  /*c100*/  BRA `(.L_x_180) ;  /* 0xffffff8800907947 */ /* 0x000fea000383ffff */
.L_x_94:
[----:B------:R-:W-:Y:S07]  /*c110*/  MOV R3, UR7 ;  /* 0x0000000700037c02 */ /* 0x000fee0008000f00 */
.L_x_181:
[----:B-1----:R1:W2:Y:S02]  /*c120*/  SYNCS.PHASECHK.TRANS64.TRYWAIT P0, [R3+URZ+0x88], R12 ;  /* 0x0000880c030075a7 */ /* 0x0022a400080011ff */
[----:B--2---:R-:W-:Y:S05]  /*c130*/  @!P0 NANOSLEEP.SYNCS 0x989680 ;  /* 0x009896800000895d */ /* 0x004fea0003900000 */
[----:B------:R-:W2:Y:S02]  /*c140*/  @!P0 SYNCS.PHASECHK.TRANS64 P0, [R3+URZ+0x88], R12 ;  /* 0x0000880c030085a7 */ /* 0x000ea400080010ff */
[----:B--2---:R-:W-:Y:S05]  /*c150*/  @!P0 BRA `(.L_x_181) ;  /* 0xfffffffc00f08947 */ /* 0x004fea000383ffff */
[----:B------:R-:W-:Y:S05]  /*c160*/  BRA `(.L_x_182) ;  /* 0xffffff8c00187947 */ /* 0x000fea000383ffff */
.L_x_96:
[----:B------:R-:W-:-:S07]  /*c170*/  MOV R0, UR7 ;  /* 0x0000000700007c02 */ /* 0x000fce0008000f00 */
.L_x_183:
[----:B-1----:R1:W4:Y:S02]  /*c180*/  SYNCS.PHASECHK.TRANS64.TRYWAIT P0, [R0+URZ+0x70], R3 ;  /* 0x00007003000075a7 */ /* 0x00232400080011ff */
[----:B----4-:R-:W-:Y:S05]  /*c190*/  @!P0 NANOSLEEP.SYNCS 0x989680 ;  /* 0x009896800000895d */ /* 0x010fea0003900000 */
[----:B------:R-:W4:Y:S02]  /*c1a0*/  @!P0 SYNCS.PHASECHK.TRANS64 P0, [R0+URZ+0x70], R3 ;  /* 0x00007003000085a7 */ /* 0x000f2400080010ff */
[----:B----4-:R-:W-:Y:S05]  /*c1b0*/  @!P0 BRA `(.L_x_183) ;  /* 0xfffffffc00f08947 */ /* 0x010fea000383ffff */
[----:B------:R-:W-:Y:S05]  /*c1c0*/  BRA `(.L_x_184) ;  /* 0xffffff8c00887947 */ /* 0x000fea000383ffff */
.L_x_97:
[----:B-1----:R-:W-:-:S07]  /*c1d0*/  MOV R0, UR7 ;  /* 0x0000000700007c02 */ /* 0x002fce0008000f00 */
.L_x_185:
[----:B-1----:R1:W4:Y:S02]  /*c1e0*/  SYNCS.PHASECHK.TRANS64.TRYWAIT P0, [R0+URZ+0x78], R3 ;  /* 0x00007803000075a7 */ /* 0x00232400080011ff */
[----:B----4-:R-:W-:Y:S05]  /*c1f0*/  @!P0 NANOSLEEP.SYNCS 0x989680 ;  /* 0x009896800000895d */ /* 0x010fea0003900000 */
[----:B------:R-:W4:Y:S02]  /*c200*/  @!P0 SYNCS.PHASECHK.TRANS64 P0, [R0+URZ+0x78], R3 ;  /* 0x00007803000085a7 */ /* 0x000f2400080010ff */
[----:B----4-:R-:W-:Y:S05]  /*c210*/  @!P0 BRA `(.L_x_185) ;  /* 0xfffffffc00f08947 */ /* 0x010fea000383ffff */
[----:B------:R-:W-:Y:S05]  /*c220*/  BRA `(.L_x_186) ;  /* 0xffffff8c00787947 */ /* 0x000fea000383ffff */
.L_x_98:
[----:B-1----:R-:W-:-:S07]  /*c230*/  MOV R0, UR7 ;  /* 0x0000000700007c02 */ /* 0x002fce0008000f00 */
.L_x_187:
[----:B-1----:R1:W4:Y:S02]  /*c240*/  SYNCS.PHASECHK.TRANS64.TRYWAIT P0, [R0+URZ+0x80], R3 ;  /* 0x00008003000075a7 */ /* 0x00232400080011ff */
[----:B----4-:R-:W-:Y:S05]  /*c250*/  @!P0 NANOSLEEP.SYNCS 0x989680 ;  /* 0x009896800000895d */ /* 0x010fea0003900000 */
[----:B------:R-:W4:Y:S02]  /*c260*/  @!P0 SYNCS.PHASECHK.TRANS64 P0, [R0+URZ+0x80], R3 ;  /* 0x00008003000085a7 */ /* 0x000f2400080010ff */
[----:B----4-:R-:W-:Y:S05]  /*c270*/  @!P0 BRA `(.L_x_187) ;  /* 0xfffffffc00f08947 */ /* 0x010fea000383ffff */
[----:B------:R-:W-:Y:S05]  /*c280*/  BRA `(.L_x_188) ;  /* 0xffffff8c00687947 */ /* 0x000fea000383ffff */
.L_x_100:
[----:B--2---:R2:W3:Y:S02]  /*c290*/  SYNCS.PHASECHK.TRANS64.TRYWAIT P0, [R0+URZ+0xa0], R3 ;  /* 0x0000a003000075a7 */ /* 0x0044e400080011ff */
[----:B---3--:R-:W-:Y:S05]  /*c2a0*/  @!P0 NANOSLEEP.SYNCS 0x989680 ;  /* 0x009896800000895d */ /* 0x008fea0003900000 */
[----:B------:R-:W3:Y:S02]  /*c2b0*/  @!P0 SYNCS.PHASECHK.TRANS64 P0, [R0+URZ+0xa0], R3 ;  /* 0x0000a003000085a7 */ /* 0x000ee400080010ff */
[----:B---3--:R-:W-:Y:S05]  /*c2c0*/  @!P0 BRA `(.L_x_100) ;  /* 0xfffffffc00f08947 */ /* 0x008fea000383ffff */
[----:B------:R-:W-:Y:S05]  /*c2d0*/  BRA `(.L_x_189) ;  /* 0xffffff9000307947 */ /* 0x000fea000383ffff */
.L_x_111:
[----:B-1----:R1:W3:Y:S02]  /*c2e0*/  SYNCS.PHASECHK.TRANS64.TRYWAIT P1, [R3+URZ+0x50], R0 ;  /* 0x00005000030075a7 */ /* 0x0022e400080211ff */
[----:B---3--:R-:W-:Y:S05]  /*c2f0*/  @!P1 NANOSLEEP.SYNCS 0x989680 ;  /* 0x009896800000995d */ /* 0x008fea0003900000 */
[----:B------:R-:W3:Y:S02]  /*c300*/  @!P1 SYNCS.PHASECHK.TRANS64 P1, [R3+URZ+0x50], R0 ;  /* 0x00005000030095a7 */ /* 0x000ee400080210ff */
[----:B---3--:R-:W-:Y:S05]  /*c310*/  @!P1 BRA `(.L_x_111) ;  /* 0xfffffffc00f09947 */ /* 0x008fea000383ffff */
[----:B------:R-:W-:Y:S05]  /*c320*/  BRA `(.L_x_110) ;  /* 0xffffff9c00547947 */ /* 0x000fea000383ffff */
.L_x_113:
[----:B-1----:R1:W4:Y:S02]  /*c330*/  SYNCS.PHASECHK.TRANS64.TRYWAIT P0, [R191+URZ+0xc0], R2 ;  /* 0x0000c002bf0075a7 */ /* 0x00232400080011ff */
[----:B----4-:R-:W-:Y:S05]  /*c340*/  @!P0 NANOSLEEP.SYNCS 0x989680 ;  /* 0x009896800000895d */ /* 0x010fea0003900000 */
[----:B------:R-:W4:Y:S02]  /*c350*/  @!P0 SYNCS.PHASECHK.TRANS64 P0, [R191+URZ+0xc0], R2 ;  /* 0x0000c002bf0085a7 */ /* 0x000f2400080010ff */
[----:B----4-:R-:W-:Y:S05]  /*c360*/  @!P0 BRA `(.L_x_113) ;  /* 0xfffffffc00f08947 */ /* 0x010fea000383ffff */
[----:B------:R-:W-:Y:S05]  /*c370*/  BRA `(.L_x_112) ;  /* 0xffffff9c00b07947 */ /* 0x000fea000383ffff */
.L_x_122:
[----:B--2---:R2:W3:Y:S02]  /*c380*/  SYNCS.PHASECHK.TRANS64.TRYWAIT P0, [R206+URZ+0x50], R3 ;  /* 0x00005003ce0075a7 */ /* 0x0044e400080011ff */
[----:B---3--:R-:W-:Y:S05]  /*c390*/  @!P0 NANOSLEEP.SYNCS 0x989680 ;  /* 0x009896800000895d */ /* 0x008fea0003900000 */
[----:B------:R-:W3:Y:S02]  /*c3a0*/  @!P0 SYNCS.PHASECHK.TRANS64 P0, [R206+URZ+0x50], R3 ;  /* 0x00005003ce0085a7 */ /* 0x000ee400080010ff */
[----:B---3--:R-:W-:Y:S05]  /*c3b0*/  @!P0 BRA `(.L_x_122) ;  /* 0xfffffffc00f08947 */ /* 0x008fea000383ffff */
[----:B------:R-:W-:Y:S05]  /*c3c0*/  BRA `(.L_x_121) ;  /* 0xffffffb000bc7947 */ /* 0x000fea000383ffff */
.L_x_131:
[----:B--2---:R2:W3:Y:S02]  /*c3d0*/  SYNCS.PHASECHK.TRANS64.TRYWAIT P0, [R0+URZ+0x50], R7 ;  /* 0x00005007000075a7 */ /* 0x0044e400080011ff */
[----:B---3--:R-:W-:Y:S05]  /*c3e0*/  @!P0 NANOSLEEP.SYNCS 0x989680 ;  /* 0x009896800000895d */ /* 0x008fea0003900000 */
[----:B------:R-:W3:Y:S02]  /*c3f0*/  @!P0 SYNCS.PHASECHK.TRANS64 P0, [R0+URZ+0x50], R7 ;  /* 0x00005007000085a7 */ /* 0x000ee400080010ff */
[----:B---3--:R-:W-:Y:S05]  /*c400*/  @!P0 BRA `(.L_x_131) ;  /* 0xfffffffc00f08947 */ /* 0x008fea000383ffff */
[----:B------:R-:W-:Y:S05]  /*c410*/  BRA `(.L_x_130) ;  /* 0xffffffc800147947 */ /* 0x000fea000383ffff */
.L_x_140:
[----:B--2---:R2:W3:Y:S02]  /*c420*/  SYNCS.PHASECHK.TRANS64.TRYWAIT P0, [R0+URZ+0x50], R3 ;  /* 0x00005003000075a7 */ /* 0x0044e400080011ff */
[----:B---3--:R-:W-:Y:S05]  /*c430*/  @!P0 NANOSLEEP.SYNCS 0x989680 ;  /* 0x009896800000895d */ /* 0x008fea0003900000 */
[----:B------:R-:W3:Y:S02]  /*c440*/  @!P0 SYNCS.PHASECHK.TRANS64 P0, [R0+URZ+0x50], R3 ;  /* 0x00005003000085a7 */ /* 0x000ee400080010ff */
[----:B---3--:R-:W-:Y:S05]  /*c450*/  @!P0 BRA `(.L_x_140) ;  /* 0xfffffffc00f08947 */ /* 0x008fea000383ffff */
[----:B------:R-:W-:Y:S05]  /*c460*/  BRA `(.L_x_139) ;  /* 0xffffffdc00787947 */ /* 0x000fea000383ffff */
        .weak           $__internal_0_$__cuda_sm10x_tcgen05_guardrail_trap_col_being_dealloced_not_returned_by_alloc
        .type           $__internal_0_$__cuda_sm10x_tcgen05_guardrail_trap_col_being_dealloced_not_returned_by_alloc,@function
        .size           $__internal_0_$__cuda_sm10x_tcgen05_guardrail_trap_col_being_dealloced_not_returned_by_alloc,($__internal_1_$__cuda_sm10x_tcgen05_guardrail_trap_phase_invalid_during_alloc - $__internal_0_$__cuda_sm10x_tcgen05_guardrail_trap_col_being_dealloced_not_returned_by_alloc)
$__internal_0_$__cuda_sm10x_tcgen05_guardrail_trap_col_being_dealloced_not_returned_by_alloc:
[----:B------:R-:W-:Y:S05]  /*c470*/  BPT.TRAP 0x1 ;  /* 0x000000040000795c */ /* 0x000fea0000300000 */
[----:B------:R-:W-:-:S04]  /*c480*/  HFMA2 R3, -RZ, RZ, 0, 0 ;  /* 0x00000000ff037431 */ /* 0x000fc800000001ff */
[----:B------:R-:W-:Y:S05]  /*c490*/  RET.REL.NODEC R2 `(_ZN7cutlass13device_kernelINS_4gemm6kernel13GemmUniversalIN4cute5tupleIJiiiiEEENS1_10collective13CollectiveMmaINS1_35MainloopSm100TmaUmmaWarpSpecializedILi5ELi2ELi2ENS5_IJNS4_1CILi2EEENSA_ILi1EEESC_EEEEENS5_IJNSA_ILi256EEESF_NSA_ILi128EEEEEENS_12float_e4m3_tENS5_IJlSC_lEEESI_SJ_NS4_8TiledMMAINS4_8MMA_AtomIJNS4_10MMA_TraitsINS4_25SM100_MMA_F8F6F4_2x1SM_SSEJSI_SI_fSF_SF_NS4_17integral_constantINS4_4UMMA5MajorELSQ_0EEESR_NSO_INSP_7ScaleInELSS_0EEEST_EEEEEENS4_6LayoutINS5_IJSC_SC_SC_EEENS5_IJNSA_ILi0EEESY_SY_EEEEENS5_IJNS4_10UnderscoreES11_S11_EEEEENS4_18SM100_TMA_2SM_LOADENS4_14ComposedLayoutINS4_7SwizzleILi3ELi4ELi3EEENS4_18smem_ptr_flag_bitsILi8EEENSW_INS5_IJNSA_ILi8EEESG_EEENS5_IJSG_SC_EEEEEEEvNS4_8identityES14_S1E_vS1F_EENS_8epilogue10collective18CollectiveEpilogueINS1H_23Sm100TmaWarpSpecializedILi4ELi2ELi64ELb0ELb0EEEJNS5_IJSG_SF_SG_EEENS5_IJNSW_ISG_SC_EENSW_INSA_ILi64EEESC_EEEEESI_SJ_SI_SJ_NS1H_6fusion15FusionCallbacksIS1L_NS1R_17LinearCombinationISI_fSI_fLNS_15FloatRoundStyleE2EEES1M_S1Q_JEEENS4_5SM1004TMEM4LOAD26SM100_TMEM_LOAD_32dp32b64xENS4_13SM90_TMA_LOADENS15_INS16_ILi2ELi4ELi3EEES19_NSW_INS5_IJS1A_S1O_EEENS5_IJS1O_SC_EEEEEEENS4_39AutoVectorizingCopyWithAssumedAlignmentILi128EEENS4_14SM90_TMA_STOREES26_S28_S28_EEEvvEEEEvNT_6ParamsE) ;  /* 0xffffff3802d87950 */ /* 0x000fea0003c3ffff */
        .weak           $__internal_1_$__cuda_sm10x_tcgen05_guardrail_trap_phase_invalid_during_alloc
        .type           $__internal_1_$__cuda_sm10x_tcgen05_guardrail_trap_phase_invalid_during_alloc,@function
        .size           $__internal_1_$__cuda_sm10x_tcgen05_guardrail_trap_phase_invalid_during_alloc,($__internal_2_$__cuda_sm10x_tcgen05_guardrail_trap_unallocated_columns_being_dealloced - $__internal_1_$__cuda_sm10x_tcgen05_guardrail_trap_phase_invalid_during_alloc)
$__internal_1_$__cuda_sm10x_tcgen05_guardrail_trap_phase_invalid_during_alloc:
[----:B------:R-:W-:Y:S05]  /*c4a0*/  BPT.TRAP 0x1 ;  /* 0x000000040000795c */ /* 0x000fea0000300000 */
[----:B------:R-:W-:-:S04]  /*c4b0*/  MOV R3, 0x0 ;  /* 0x0000000000037802 */ /* 0x000fc80000000f00 */
[----:B------:R-:W-:Y:S05]  /*c4c0*/  RET.REL.NODEC R2 `(_ZN7cutlass13device_kernelINS_4gemm6kernel13GemmUniversalIN4cute5tupleIJiiiiEEENS1_10collective13CollectiveMmaINS1_35MainloopSm100TmaUmmaWarpSpecializedILi5ELi2ELi2ENS5_IJNS4_1CILi2EEENSA_ILi1EEESC_EEEEENS5_IJNSA_ILi256EEESF_NSA_ILi128EEEEEENS_12float_e4m3_tENS5_IJlSC_lEEESI_SJ_NS4_8TiledMMAINS4_8MMA_AtomIJNS4_10MMA_TraitsINS4_25SM100_MMA_F8F6F4_2x1SM_SSEJSI_SI_fSF_SF_NS4_17integral_constantINS4_4UMMA5MajorELSQ_0EEESR_NSO_INSP_7ScaleInELSS_0EEEST_EEEEEENS4_6LayoutINS5_IJSC_SC_SC_EEENS5_IJNSA_ILi0EEESY_SY_EEEEENS5_IJNS4_10UnderscoreES11_S11_EEEEENS4_18SM100_TMA_2SM_LOADENS4_14ComposedLayoutINS4_7SwizzleILi3ELi4ELi3EEENS4_18smem_ptr_flag_bitsILi8EEENSW_INS5_IJNSA_ILi8EEESG_EEENS5_IJSG_SC_EEEEEEEvNS4_8identityES14_S1E_vS1F_EENS_8epilogue10collective18CollectiveEpilogueINS1H_23Sm100TmaWarpSpecializedILi4ELi2ELi64ELb0ELb0EEEJNS5_IJSG_SF_SG_EEENS5_IJNSW_ISG_SC_EENSW_INSA_ILi64EEESC_EEEEESI_SJ_SI_SJ_NS1H_6fusion15FusionCallbacksIS1L_NS1R_17LinearCombinationISI_fSI_fLNS_15FloatRoundStyleE2EEES1M_S1Q_JEEENS4_5SM1004TMEM4LOAD26SM100_TMEM_LOAD_32dp32b64xENS4_13SM90_TMA_LOADENS15_INS16_ILi2ELi4ELi3EEES19_NSW_INS5_IJS1A_S1O_EEENS5_IJS1O_SC_EEEEEEENS4_39AutoVectorizingCopyWithAssumedAlignmentILi128EEENS4_14SM90_TMA_STOREES26_S28_S28_EEEvvEEEEvNT_6ParamsE) ;  /* 0xffffff3802cc7950 */ /* 0x000fea0003c3ffff */
        .weak           $__internal_2_$__cuda_sm10x_tcgen05_guardrail_trap_unallocated_columns_being_dealloced
        .type           $__internal_2_$__cuda_sm10x_tcgen05_guardrail_trap_unallocated_columns_being_dealloced,@function
        .size           $__internal_2_$__cuda_sm10x_tcgen05_guardrail_trap_unallocated_columns_being_dealloced,(.L_x_191 - $__internal_2_$__cuda_sm10x_tcgen05_guardrail_trap_unallocated_columns_being_dealloced)
$__internal_2_$__cuda_sm10x_tcgen05_guardrail_trap_unallocated_columns_being_dealloced:
[----:B------:R-:W-:Y:S05]  /*c4d0*/  BPT.TRAP 0x1 ;  /* 0x000000040000795c */ /* 0x000fea0000300000 */
[----:B------:R-:W-:-:S04]  /*c4e0*/  HFMA2 R3, -RZ, RZ, 0, 0 ;  /* 0x00000000ff037431 */ /* 0x000fc800000001ff */
[----:B------:R-:W-:Y:S05]  /*c4f0*/  RET.REL.NODEC R2 `(_ZN7cutlass13device_kernelINS_4gemm6kernel13GemmUniversalIN4cute5tupleIJiiiiEEENS1_10collective13CollectiveMmaINS1_35MainloopSm100TmaUmmaWarpSpecializedILi5ELi2ELi2ENS5_IJNS4_1CILi2EEENSA_ILi1EEESC_EEEEENS5_IJNSA_ILi256EEESF_NSA_ILi128EEEEEENS_12float_e4m3_tENS5_IJlSC_lEEESI_SJ_NS4_8TiledMMAINS4_8MMA_AtomIJNS4_10MMA_TraitsINS4_25SM100_MMA_F8F6F4_2x1SM_SSEJSI_SI_fSF_SF_NS4_17integral_constantINS4_4UMMA5MajorELSQ_0EEESR_NSO_INSP_7ScaleInELSS_0EEEST_EEEEEENS4_6LayoutINS5_IJSC_SC_SC_EEENS5_IJNSA_ILi0EEESY_SY_EEEEENS5_IJNS4_10UnderscoreES11_S11_EEEEENS4_18SM100_TMA_2SM_LOADENS4_14ComposedLayoutINS4_7SwizzleILi3ELi4ELi3EEENS4_18smem_ptr_flag_bitsILi8EEENSW_INS5_IJNSA_ILi8EEESG_EEENS5_IJSG_SC_EEEEEEEvNS4_8identityES14_S1E_vS1F_EENS_8epilogue10collective18CollectiveEpilogueINS1H_23Sm100TmaWarpSpecializedILi4ELi2ELi64ELb0ELb0EEEJNS5_IJSG_SF_SG_EEENS5_IJNSW_ISG_SC_EENSW_INSA_ILi64EEESC_EEEEESI_SJ_SI_SJ_NS1H_6fusion15FusionCallbacksIS1L_NS1R_17LinearCombinationISI_fSI_fLNS_15FloatRoundStyleE2EEES1M_S1Q_JEEENS4_5SM1004TMEM4LOAD26SM100_TMEM_LOAD_32dp32b64xENS4_13SM90_TMA_LOADENS15_INS16_ILi2ELi4ELi3EEES19_NSW_INS5_IJS1A_S1O_EEENS5_IJS1O_SC_EEEEEEENS4_39AutoVectorizingCopyWithAssumedAlignmentILi128EEENS4_14SM90_TMA_STOREES26_S28_S28_EEEvvEEEEvNT_6ParamsE) ;  /* 0xffffff3802c07950 */ /* 0x000fea0003c3ffff */
.L_x_190:
[----:B------:R-:W-:-:S00]  /*c500*/  BRA `(.L_x_190) ;  /* 0xfffffffc00fc7947 */ /* 0x000fc0000383ffff */
[----:B------:R-:W-:-:S00]  /*c510*/  NOP ;  /* 0x0000000000007918 */ /* 0x000fc00000000000 */
        /* <DEDUP_REMOVED lines=14> */
.L_x_191:


//--------------------- .nv.global.init           --------------------------
	.section	.nv.global.init,"aw",@progbits
.nv.global.init:
	.type		$str$27,@object
	.size		$str$27,($str$28 - $str$27)
$str$27:
        /*0000*/ 	.byte	0x28, 0x61, 0x64, 0x64, 0x72, 0x65, 0x73, 0x73, 0x20, 0x26, 0x20, 0x6d, 0x61, 0x73, 0x6b, 0x29
        /*0010*/ 	.byte	0x20, 0x3d, 0x3d, 0x20, 0x30, 0x00
	.type		$str$28,@object
	.size		$str$28,($str$26 - $str$28)
$str$28:
        /*0016*/ 	.byte	0x2f, 0x74, 0x6d, 0x70, 0x2f, 0x63, 0x75, 0x74, 0x6c, 0x61, 0x73, 0x73, 0x5f, 0x73, 0x77, 0x65
        /*0026*/ 	.byte	0x65, 0x70, 0x5f, 0x73, 0x72, 0x63, 0x2f, 0x69, 0x6e, 0x63, 0x6c, 0x75, 0x64, 0x65, 0x2f, 0x63
        /*0036*/ 	.byte	0x75, 0x74, 0x65, 0x2f, 0x70, 0x6f, 0x69, 0x6e, 0x74, 0x65, 0x72, 0x5f, 0x66, 0x6c, 0x61, 0x67
        /*0046*/ 	.byte	0x67, 0x65, 0x64, 0x2e, 0x68, 0x70, 0x70, 0x00
	.type		$str$26,@object
	.size		$str$26,($str$25 - $str$26)
$str$26:
        /*004e*/ 	.byte	0x2f, 0x74, 0x6d, 0x70, 0x2f, 0x63, 0x75, 0x74, 0x6c, 0x61, 0x73, 0x73, 0x5f, 0x73, 0x77, 0x65
        /*005e*/ 	.byte	0x65, 0x70, 0x5f, 0x73, 0x72, 0x63, 0x2f, 0x69, 0x6e, 0x63, 0x6c, 0x75, 0x64, 0x65, 0x2f, 0x63
        /*006e*/ 	.byte	0x75, 0x74, 0x65, 0x2f, 0x61, 0x74, 0x6f, 0x6d, 0x2f, 0x63, 0x6f, 0x70, 0x79, 0x5f, 0x74, 0x72
        /*007e*/ 	.byte	0x61, 0x69, 0x74, 0x73, 0x5f, 0x73, 0x6d, 0x31, 0x30, 0x30, 0x2e, 0x68, 0x70, 0x70, 0x00
	.type		$str$25,@object
	.size		$str$25,(__unnamed_1 - $str$25)
$str$25:
        /*008d*/ 	.byte	0x28, 0x28, 0x75, 0x69, 0x6e, 0x74, 0x33, 0x32, 0x5f, 0x74, 0x28, 0x74, 0x68, 0x72, 0x65, 0x61
        /*009d*/ 	.byte	0x64, 0x49, 0x64, 0x78, 0x2e, 0x78, 0x29, 0x20, 0x2f, 0x20, 0x33, 0x32, 0x29, 0x20, 0x25, 0x20
        /*00ad*/ 	.byte	0x34, 0x29, 0x20, 0x3d, 0x3d, 0x20, 0x28, 0x28, 0x28, 0x74, 0x6d, 0x65, 0x6d, 0x5f, 0x61, 0x64
        /*00bd*/ 	.byte	0x64, 0x72, 0x20, 0x3e, 0x3e, 0x20, 0x31, 0x36, 0x29, 0x20, 0x2f, 0x20, 0x33, 0x32, 0x29, 0x20
        /*00cd*/ 	.byte	0x25, 0x20, 0x34, 0x29, 0x00
	.type		__unnamed_1,@object
	.size		__unnamed_1,(__unnamed_2 - __unnamed_1)
__unnamed_1:
        /*00d2*/ 	.byte	0x61, 0x75, 0x74, 0x6f, 0x20, 0x63, 0x75, 0x74, 0x65, 0x3a, 0x3a, 0x61, 0x73, 0x5f, 0x70, 0x6f
        /* <DEDUP_REMOVED lines=24> */
        /*0262*/ 	.byte	0x43, 0x3c, 0x38, 0x31, 0x39, 0x32, 0x3e, 0x3e, 0x3e, 0x3e, 0x5d, 0x00
	.type		__unnamed_2,@object
	.size		__unnamed_2,(__unnamed_3 - __unnamed_2)
__unnamed_2:
        /* <DEDUP_REMOVED lines=26> */
	.type		__unnamed_3,@object
	.size		__unnamed_3,(.L_3 - __unnamed_3)
__unnamed_3:
        /* <DEDUP_REMOVED lines=42> */
        /*06aa*/ 	.byte	0x3e, 0x3e, 0x3e, 0x3e, 0x5d, 0x00
.L_3:


//--------------------- .nv.shared._ZN7cutlass13device_kernelINS_4gemm6kernel13GemmUniversalIN4cute5tupleIJiiiiEEENS1_10collective13CollectiveMmaINS1_35MainloopSm100TmaUmmaWarpSpecializedILi5ELi2ELi2ENS5_IJNS4_1CILi2EEENSA_ILi1EEESC_EEEEENS5_IJNSA_ILi256EEESF_NSA_ILi128EEEEEENS_12float_e4m3_tENS5_IJlSC_lEEESI_SJ_NS4_8TiledMMAINS4_8MMA_AtomIJNS4_10MMA_TraitsINS4_25SM100_MMA_F8F6F4_2x1SM_SSEJSI_SI_fSF_SF_NS4_17integral_constantINS4_4UMMA5MajorELSQ_0EEESR_NSO_INSP_7ScaleInELSS_0EEEST_EEEEEENS4_6LayoutINS5_IJSC_SC_SC_EEENS5_IJNSA_ILi0EEESY_SY_EEEEENS5_IJNS4_10UnderscoreES11_S11_EEEEENS4_18SM100_TMA_2SM_LOADENS4_14ComposedLayoutINS4_7SwizzleILi3ELi4ELi3EEENS4_18smem_ptr_flag_bitsILi8EEENSW_INS5_IJNSA_ILi8EEESG_EEENS5_IJSG_SC_EEEEEEEvNS4_8identityES14_S1E_vS1F_EENS_8epilogue10collective18CollectiveEpilogueINS1H_23Sm100TmaWarpSpecializedILi4ELi2ELi64ELb0ELb0EEEJNS5_IJSG_SF_SG_EEENS5_IJNSW_ISG_SC_EENSW_INSA_ILi64EEESC_EEEEESI_SJ_SI_SJ_NS1H_6fusion15FusionCallbacksIS1L_NS1R_17LinearCombinationISI_fSI_fLNS_15FloatRoundStyleE2EEES1M_S1Q_JEEENS4_5SM1004TMEM4LOAD26SM100_TMEM_LOAD_32dp32b64xENS4_13SM90_TMA_LOADENS15_INS16_ILi2ELi4ELi3EEES19_NSW_INS5_IJS1A_S1O_EEENS5_IJS1O_SC_EEEEEEENS4_39AutoVectorizingCopyWithAssumedAlignmentILi128EEENS4_14SM90_TMA_STOREES26_S28_S28_EEEvvEEEEvNT_6ParamsE --------------------------
	.section	.nv.shared._ZN7cutlass13device_kernelINS_4gemm6kernel13GemmUniversalIN4cute5tupleIJiiiiEEENS1_10collective13CollectiveMmaINS1_35MainloopSm100TmaUmmaWarpSpecializedILi5ELi2ELi2ENS5_IJNS4_1CILi2EEENSA_ILi1EEESC_EEEEENS5_IJNSA_ILi256EEESF_NSA_ILi128EEEEEENS_12float_e4m3_tENS5_IJlSC_lEEESI_SJ_NS4_8TiledMMAINS4_8MMA_AtomIJNS4_10MMA_TraitsINS4_25SM100_MMA_F8F6F4_2x1SM_SSEJSI_SI_fSF_SF_NS4_17integral_constantINS4_4UMMA5MajorELSQ_0EEESR_NSO_INSP_7ScaleInELSS_0EEEST_EEEEEENS4_6LayoutINS5_IJSC_SC_SC_EEENS5_IJNSA_ILi0EEESY_SY_EEEEENS5_IJNS4_10UnderscoreES11_S11_EEEEENS4_18SM100_TMA_2SM_LOADENS4_14ComposedLayoutINS4_7SwizzleILi3ELi4ELi3EEENS4_18smem_ptr_flag_bitsILi8EEENSW_INS5_IJNSA_ILi8EEESG_EEENS5_IJSG_SC_EEEEEEEvNS4_8identityES14_S1E_vS1F_EENS_8epilogue10collective18CollectiveEpilogueINS1H_23Sm100TmaWarpSpecializedILi4ELi2ELi64ELb0ELb0EEEJNS5_IJSG_SF_SG_EEENS5_IJNSW_ISG_SC_EENSW_INSA_ILi64EEESC_EEEEESI_SJ_SI_SJ_NS1H_6fusion15FusionCallbacksIS1L_NS1R_17LinearCombinationISI_fSI_fLNS_15FloatRoundStyleE2EEES1M_S1Q_JEEENS4_5SM1004TMEM4LOAD26SM100_TMEM_LOAD_32dp32b64xENS4_13SM90_TMA_LOADENS15_INS16_ILi2ELi4ELi3EEES19_NSW_INS5_IJS1A_S1O_EEENS5_IJS1O_SC_EEEEEEENS4_39AutoVectorizingCopyWithAssumedAlignmentILi128EEENS4_14SM90_TMA_STOREES26_S28_S28_EEEvvEEEEvNT_6ParamsE,"aw",@nobits
	.sectionflags	@""
	.align	16
	.zero		1024


//--------------------- .nv.shared.reserved.0     --------------------------
	.section	.nv.shared.reserved.0,"aw",@nobits
	.weak		__nv_reservedSMEM_offset_0_alias
	.size		__nv_reservedSMEM_offset_0_alias, 0, 64
	.other		__nv_reservedSMEM_offset_0_alias,@"STO_CUDA_RESERVED_SHARED STV_DEFAULT"
__nv_reservedSMEM_offset_0_alias:
	.zero		0
.nv.shared.reserved.0:
	.zero		64
	.weak		__nv_reservedSMEM_tcgen05_partition
	.type		__nv_reservedSMEM_tcgen05_partition,@object
	.size		__nv_reservedSMEM_tcgen05_partition,(.L_0 - __nv_reservedSMEM_tcgen05_partition)
__nv_reservedSMEM_tcgen05_partition:
	.zero		32
.L_0:


//--------------------- .nv.global                --------------------------
	.section	.nv.global,"aw",@nobits
.nv.global:
	.type		_ZN39_INTERNAL_caf1d867_4_k_cu_7015f4c1_92554cute1_E,@object
	.size		_ZN39_INTERNAL_caf1d867_4_k_cu_7015f4c1_92554cute1_E,(_ZN39_INTERNAL_caf1d867_4_k_cu_7015f4c1_92554cuda3std3__45__cpo6cbeginE - _ZN39_INTERNAL_caf1d867_4_k_cu_7015f4c1_92554cute1_E)
_ZN39_INTERNAL_caf1d867_4_k_cu_7015f4c1_92554cute1_E:
	.zero		1
	.type		_ZN39_INTERNAL_caf1d867_4_k_cu_7015f4c1_92554cuda3std3__45__cpo6cbeginE,@object
	.size		_ZN39_INTERNAL_caf1d867_4_k_cu_7015f4c1_92554cuda3std3__45__cpo6cbeginE,(_ZN39_INTERNAL_caf1d867_4_k_cu_7015f4c1_92554cuda3std3__48in_placeE - _ZN39_INTERNAL_caf1d867_4_k_cu_7015f4c1_92554cuda3std3__45__cpo6cbeginE)
_ZN39_INTERNAL_caf1d867_4_k_cu_7015f4c1_92554cuda3std3__45__cpo6cbeginE:
	.zero		1
	.type		_ZN39_INTERNAL_caf1d867_4_k_cu_7015f4c1_92554cuda3std3__48in_placeE,@object
	.size		_ZN39_INTERNAL_caf1d867_4_k_cu_7015f4c1_92554cuda3std3__48in_placeE,(_ZN39_INTERNAL_caf1d867_4_k_cu_7015f4c1_92554cuda3std6ranges3__45__cpo9iter_moveE - _ZN39_INTERNAL_caf1d867_4_k_cu_7015f4c1_92554cuda3std3__48in_placeE)
_ZN39_INTERNAL_caf1d867_4_k_cu_7015f4c1_92554cuda3std3__48in_placeE:
	.zero		1
	.type		_ZN39_INTERNAL_caf1d867_4_k_cu_7015f4c1_92554cuda3std6ranges3__45__cpo9iter_moveE,@object
	.size		_ZN39_INTERNAL_caf1d867_4_k_cu_7015f4c1_92554cuda3std6ranges3__45__cpo9iter_moveE,(_ZN39_INTERNAL_caf1d867_4_k_cu_7015f4c1_92554cuda3std3__45__cpo5beginE - _ZN39_INTERNAL_caf1d867_4_k_cu_7015f4c1_92554cuda3std6ranges3__45__cpo9iter_moveE)
_ZN39_INTERNAL_caf1d867_4_k_cu_7015f4c1_92554cuda3std6ranges3__45__cpo9iter_moveE:
	.zero		1
	.type		_ZN39_INTERNAL_caf1d867_4_k_cu_7015f4c1_92554cuda3std3__45__cpo5beginE,@object
	.size		_ZN39_INTERNAL_caf1d867_4_k_cu_7015f4c1_92554cuda3std3__45__cpo5beginE,(_ZN39_INTERNAL_caf1d867_4_k_cu_7015f4c1_92554cuda3std3__441_GLOBAL__N__caf1d867_4_k_cu_7015f4c1_92556ignoreE - _ZN39_INTERNAL_caf1d867_4_k_cu_7015f4c1_92554cuda3std3__45__cpo5beginE)
_ZN39_INTERNAL_caf1d867_4_k_cu_7015f4c1_92554cuda3std3__45__cpo5beginE:
	.zero		1
	.type		_ZN39_INTERNAL_caf1d867_4_k_cu_7015f4c1_92554cuda3std3__441_GLOBAL__N__caf1d867_4_k_cu_7015f4c1_92556ignoreE,@object
	.size		_ZN39_INTERNAL_caf1d867_4_k_cu_7015f4c1_92554cuda3std3__441_GLOBAL__N__caf1d867_4_k_cu_7015f4c1_92556ignoreE,(_ZN39_INTERNAL_caf1d867_4_k_cu_7015f4c1_92554cute7productE - _ZN39_INTERNAL_caf1d867_4_k_cu_7015f4c1_92554cuda3std3__441_GLOBAL__N__caf1d867_4_k_cu_7015f4c1_92556ignoreE)
_ZN39_INTERNAL_caf1d867_4_k_cu_7015f4c1_92554cuda3std3__441_GLOBAL__N__caf1d867_4_k_cu_7015f4c1_92556ignoreE:
	.zero		1
	.type		_ZN39_INTERNAL_caf1d867_4_k_cu_7015f4c1_92554cute7productE,@object
	.size		_ZN39_INTERNAL_caf1d867_4_k_cu_7015f4c1_92554cute7productE,(_ZN39_INTERNAL_caf1d867_4_k_cu_7015f4c1_92554cuda3std3__45__cpo3endE - _ZN39_INTERNAL_caf1d867_4_k_cu_7015f4c1_92554cute7productE)
_ZN39_INTERNAL_caf1d867_4_k_cu_7015f4c1_92554cute7productE:
	.zero		1
	.type		_ZN39_INTERNAL_caf1d867_4_k_cu_7015f4c1_92554cuda3std3__45__cpo3endE,@object
	.size		_ZN39_INTERNAL_caf1d867_4_k_cu_7015f4c1_92554cuda3std3__45__cpo3endE,(_ZN39_INTERNAL_caf1d867_4_k_cu_7015f4c1_92554cuda3std3__419piecewise_constructE - _ZN39_INTERNAL_caf1d867_4_k_cu_7015f4c1_92554cuda3std3__45__cpo3endE)
_ZN39_INTERNAL_caf1d867_4_k_cu_7015f4c1_92554cuda3std3__45__cpo3endE:
	.zero		1
	.type		_ZN39_INTERNAL_caf1d867_4_k_cu_7015f4c1_92554cuda3std3__419piecewise_constructE,@object
	.size		_ZN39_INTERNAL_caf1d867_4_k_cu_7015f4c1_92554cuda3std3__419piecewise_constructE,(_ZN39_INTERNAL_caf1d867_4_k_cu_7015f4c1_92554cuda3std3__45__cpo4cendE - _ZN39_INTERNAL_caf1d867_4_k_cu_7015f4c1_92554cuda3std3__419piecewise_constructE)
_ZN39_INTERNAL_caf1d867_4_k_cu_7015f4c1_92554cuda3std3__419piecewise_constructE:
	.zero		1
	.type		_ZN39_INTERNAL_caf1d867_4_k_cu_7015f4c1_92554cuda3std3__45__cpo4cendE,@object
	.size		_ZN39_INTERNAL_caf1d867_4_k_cu_7015f4c1_92554cuda3std3__45__cpo4cendE,(_ZN39_INTERNAL_caf1d867_4_k_cu_7015f4c1_92554cuda3std6ranges3__45__cpo4swapE - _ZN39_INTERNAL_caf1d867_4_k_cu_7015f4c1_92554cuda3std3__45__cpo4cendE)
_ZN39_INTERNAL_caf1d867_4_k_cu_7015f4c1_92554cuda3std3__45__cpo4cendE:
	.zero		1
	.type		_ZN39_INTERNAL_caf1d867_4_k_cu_7015f4c1_92554cuda3std6ranges3__45__cpo4swapE,@object
	.size		_ZN39_INTERNAL_caf1d867_4_k_cu_7015f4c1_92554cuda3std6ranges3__45__cpo4swapE,(.L_11 - _ZN39_INTERNAL_caf1d867_4_k_cu_7015f4c1_92554cuda3std6ranges3__45__cpo4swapE)
_ZN39_INTERNAL_caf1d867_4_k_cu_7015f4c1_92554cuda3std6ranges3__45__cpo4swapE:
	.zero		1
.L_11:


//--------------------- .nv.constant0._ZN7cutlass13device_kernelINS_4gemm6kernel13GemmUniversalIN4cute5tupleIJiiiiEEENS1_10collective13CollectiveMmaINS1_35MainloopSm100TmaUmmaWarpSpecializedILi5ELi2ELi2ENS5_IJNS4_1CILi2EEENSA_ILi1EEESC_EEEEENS5_IJNSA_ILi256EEESF_NSA_ILi128EEEEEENS_12float_e4m3_tENS5_IJlSC_lEEESI_SJ_NS4_8TiledMMAINS4_8MMA_AtomIJNS4_10MMA_TraitsINS4_25SM100_MMA_F8F6F4_2x1SM_SSEJSI_SI_fSF_SF_NS4_17integral_constantINS4_4UMMA5MajorELSQ_0EEESR_NSO_INSP_7ScaleInELSS_0EEEST_EEEEEENS4_6LayoutINS5_IJSC_SC_SC_EEENS5_IJNSA_ILi0EEESY_SY_EEEEENS5_IJNS4_10UnderscoreES11_S11_EEEEENS4_18SM100_TMA_2SM_LOADENS4_14ComposedLayoutINS4_7SwizzleILi3ELi4ELi3EEENS4_18smem_ptr_flag_bitsILi8EEENSW_INS5_IJNSA_ILi8EEESG_EEENS5_IJSG_SC_EEEEEEEvNS4_8identityES14_S1E_vS1F_EENS_8epilogue10collective18CollectiveEpilogueINS1H_23Sm100TmaWarpSpecializedILi4ELi2ELi64ELb0ELb0EEEJNS5_IJSG_SF_SG_EEENS5_IJNSW_ISG_SC_EENSW_INSA_ILi64EEESC_EEEEESI_SJ_SI_SJ_NS1H_6fusion15FusionCallbacksIS1L_NS1R_17LinearCombinationISI_fSI_fLNS_15FloatRoundStyleE2EEES1M_S1Q_JEEENS4_5SM1004TMEM4LOAD26SM100_TMEM_LOAD_32dp32b64xENS4_13SM90_TMA_LOADENS15_INS16_ILi2ELi4ELi3EEES19_NSW_INS5_IJS1A_S1O_EEENS5_IJS1O_SC_EEEEEEENS4_39AutoVectorizingCopyWithAssumedAlignmentILi128EEENS4_14SM90_TMA_STOREES26_S28_S28_EEEvvEEEEvNT_6ParamsE --------------------------
	.section	.nv.constant0._ZN7cutlass13device_kernelINS_4gemm6kernel13GemmUniversalIN4cute5tupleIJiiiiEEENS1_10collective13CollectiveMmaINS1_35MainloopSm100TmaUmmaWarpSpecializedILi5ELi2ELi2ENS5_IJNS4_1CILi2EEENSA_ILi1EEESC_EEEEENS5_IJNSA_ILi256EEESF_NSA_ILi128EEEEEENS_12float_e4m3_tENS5_IJlSC_lEEESI_SJ_NS4_8TiledMMAINS4_8MMA_AtomIJNS4_10MMA_TraitsINS4_25SM100_MMA_F8F6F4_2x1SM_SSEJSI_SI_fSF_SF_NS4_17integral_constantINS4_4UMMA5MajorELSQ_0EEESR_NSO_INSP_7ScaleInELSS_0EEEST_EEEEEENS4_6LayoutINS5_IJSC_SC_SC_EEENS5_IJNSA_ILi0EEESY_SY_EEEEENS5_IJNS4_10UnderscoreES11_S11_EEEEENS4_18SM100_TMA_2SM_LOADENS4_14ComposedLayoutINS4_7SwizzleILi3ELi4ELi3EEENS4_18smem_ptr_flag_bitsILi8EEENSW_INS5_IJNSA_ILi8EEESG_EEENS5_IJSG_SC_EEEEEEEvNS4_8identityES14_S1E_vS1F_EENS_8epilogue10collective18CollectiveEpilogueINS1H_23Sm100TmaWarpSpecializedILi4ELi2ELi64ELb0ELb0EEEJNS5_IJSG_SF_SG_EEENS5_IJNSW_ISG_SC_EENSW_INSA_ILi64EEESC_EEEEESI_SJ_SI_SJ_NS1H_6fusion15FusionCallbacksIS1L_NS1R_17LinearCombinationISI_fSI_fLNS_15FloatRoundStyleE2EEES1M_S1Q_JEEENS4_5SM1004TMEM4LOAD26SM100_TMEM_LOAD_32dp32b64xENS4_13SM90_TMA_LOADENS15_INS16_ILi2ELi4ELi3EEES19_NSW_INS5_IJS1A_S1O_EEENS5_IJS1O_SC_EEEEEEENS4_39AutoVectorizingCopyWithAssumedAlignmentILi128EEENS4_14SM90_TMA_STOREES26_S28_S28_EEEvvEEEEvNT_6ParamsE,"a",@progbits
	.sectionflags	@""
	.align	4
.nv.constant0._ZN7cutlass13device_kernelINS_4gemm6kernel13GemmUniversalIN4cute5tupleIJiiiiEEENS1_10collective13CollectiveMmaINS1_35MainloopSm100TmaUmmaWarpSpecializedILi5ELi2ELi2ENS5_IJNS4_1CILi2EEENSA_ILi1EEESC_EEEEENS5_IJNSA_ILi256EEESF_NSA_ILi128EEEEEENS_12float_e4m3_tENS5_IJlSC_lEEESI_SJ_NS4_8TiledMMAINS4_8MMA_AtomIJNS4_10MMA_TraitsINS4_25SM100_MMA_F8F6F4_2x1SM_SSEJSI_SI_fSF_SF_NS4_17integral_constantINS4_4UMMA5MajorELSQ_0EEESR_NSO_INSP_7ScaleInELSS_0EEEST_EEEEEENS4_6LayoutINS5_IJSC_SC_SC_EEENS5_IJNSA_ILi0EEESY_SY_EEEEENS5_IJNS4_10UnderscoreES11_S11_EEEEENS4_18SM100_TMA_2SM_LOADENS4_14ComposedLayoutINS4_7SwizzleILi3ELi4ELi3EEENS4_18smem_ptr_flag_bitsILi8EEENSW_INS5_IJNSA_ILi8EEESG_EEENS5_IJSG_SC_EEEEEEEvNS4_8identityES14_S1E_vS1F_EENS_8epilogue10collective18CollectiveEpilogueINS1H_23Sm100TmaWarpSpecializedILi4ELi2ELi64ELb0ELb0EEEJNS5_IJSG_SF_SG_EEENS5_IJNSW_ISG_SC_EENSW_INSA_ILi64EEESC_EEEEESI_SJ_SI_SJ_NS1H_6fusion15FusionCallbacksIS1L_NS1R_17LinearCombinationISI_fSI_fLNS_15FloatRoundStyleE2EEES1M_S1Q_JEEENS4_5SM1004TMEM4LOAD26SM100_TMEM_LOAD_32dp32b64xENS4_13SM90_TMA_LOADENS15_INS16_ILi2ELi4ELi3EEES19_NSW_INS5_IJS1A_S1O_EEENS5_IJS1O_SC_EEEEEEENS4_39AutoVectorizingCopyWithAssumedAlignmentILi128EEENS4_14SM90_TMA_STOREES26_S28_S28_EEEvvEEEEvNT_6ParamsE:
	.zero		2944


//--------------------- SYMBOLS --------------------------

	.type		.nv.reservedSmem.offset0,@object
	.size		.nv.reservedSmem.offset0,0x4
	.type		.nv.reservedSmem.cap,@object
	.size		.nv.reservedSmem.cap,0x4
	.type		__assertfail,@function
